	.target	sm_90a

	.elftype	@"ET_EXEC"


//--------------------- .note.nv.tkinfo           --------------------------
	.section	.note.nv.tkinfo,"",@"SHT_NOTE"
	.sectionflags	@"SHF_NOTE_NV_TKINFO"
	.tkinfo
        /*0018*/ 	.word	0x00000002
        /*0030*/ 	.string	""
        /*0030*/ 	.string	"ptxas"
        /*0030*/ 	.string	"Cuda compilation tools, release 13.0, V13.0.88"
        /*0030*/ 	.string	"Build cuda_13.0.r13.0/compiler.36424714_0"
        /*0030*/ 	.string	"-arch sm_90a -m 64 "



//--------------------- .note.nv.cuinfo           --------------------------
	.section	.note.nv.cuinfo,"",@"SHT_NOTE"
	.sectionflags	@"SHF_NOTE_NV_CUINFO"
        /*0018*/ 	.short	0x0002
        /*001a*/ 	.short	0x005a
        /*001c*/ 	.short	0x0082
	.zero		2


//--------------------- .nv.info                  --------------------------
	.section	.nv.info,"",@"SHT_CUDA_INFO"
	.align	4


	//----- nvinfo : EIATTR_REGCOUNT
	.align		4
        /*0000*/ 	.byte	0x04, 0x2f
        /*0002*/ 	.short	(.L_12 - .L_11)
	.align		4
.L_11:
        /*0004*/ 	.word	index@(_ZN7cutlass13device_kernelINS_4gemm6kernel13GemmUniversalIN4cute5tupleIJiiiiEEENS1_10collective13CollectiveMmaINS1_37MainloopSm90TmaGmmaWarpSpecializedFP8ILi8ENS5_IJNS4_1CILi1EEESB_SB_EEENS1_35KernelTmaWarpSpecializedCooperativeEEENS5_IJNSA_ILi192EEENSA_ILi224EEENSA_ILi64EEEEEENS_12float_e4m3_tENS5_IJlSB_lEEESJ_SK_NS4_8TiledMMAINS4_8MMA_AtomIJNS4_4SM904GMMA30MMA_64x32x32_F32E4M3E4M3_SS_TNILNSO_7ScaleInE1ELSQ_1EEEEEENS4_6LayoutINS5_IJNSA_ILi2EEESB_SB_EEENS5_IJSB_NSA_ILi0EEESW_EEEEENS5_IJNS4_10UnderscoreESZ_SZ_EEEEENS4_13SM90_TMA_LOADENS4_14ComposedLayoutINS4_7SwizzleILi2ELi4ELi3EEENS4_18smem_ptr_flag_bitsILi8EEENST_INS5_IJNSA_ILi8EEESH_EEENS5_IJSH_SB_EEEEEEEvNS4_8identityES12_S1C_vS1D_EENS_8epilogue10collective6detail29Sm90TmaWarpSpecializedAdapterINS1G_15DefaultEpilogueISJ_SK_SK_NS1F_6thread17LinearCombinationISJ_Li1EffLNS1K_9ScaleType4KindE0ELNS_15FloatRoundStyleE2ESJ_EENS1_15EpilogueDefaultEEEEEvvEEEEvNT_6ParamsE)
        /*0008*/ 	.word	0x000000a8


	//----- nvinfo : EIATTR_FRAME_SIZE
	.align		4
.L_12:
        /*000c*/ 	.byte	0x04, 0x11
        /*000e*/ 	.short	(.L_14 - .L_13)
	.align		4
.L_13:
        /*0010*/ 	.word	index@(_ZN7cutlass13device_kernelINS_4gemm6kernel13GemmUniversalIN4cute5tupleIJiiiiEEENS1_10collective13CollectiveMmaINS1_37MainloopSm90TmaGmmaWarpSpecializedFP8ILi8ENS5_IJNS4_1CILi1EEESB_SB_EEENS1_35KernelTmaWarpSpecializedCooperativeEEENS5_IJNSA_ILi192EEENSA_ILi224EEENSA_ILi64EEEEEENS_12float_e4m3_tENS5_IJlSB_lEEESJ_SK_NS4_8TiledMMAINS4_8MMA_AtomIJNS4_4SM904GMMA30MMA_64x32x32_F32E4M3E4M3_SS_TNILNSO_7ScaleInE1ELSQ_1EEEEEENS4_6LayoutINS5_IJNSA_ILi2EEESB_SB_EEENS5_IJSB_NSA_ILi0EEESW_EEEEENS5_IJNS4_10UnderscoreESZ_SZ_EEEEENS4_13SM90_TMA_LOADENS4_14ComposedLayoutINS4_7SwizzleILi2ELi4ELi3EEENS4_18smem_ptr_flag_bitsILi8EEENST_INS5_IJNSA_ILi8EEESH_EEENS5_IJSH_SB_EEEEEEEvNS4_8identityES12_S1C_vS1D_EENS_8epilogue10collective6detail29Sm90TmaWarpSpecializedAdapterINS1G_15DefaultEpilogueISJ_SK_SK_NS1F_6thread17LinearCombinationISJ_Li1EffLNS1K_9ScaleType4KindE0ELNS_15FloatRoundStyleE2ESJ_EENS1_15EpilogueDefaultEEEEEvvEEEEvNT_6ParamsE)
        /*0014*/ 	.word	0x000004d0


	//----- nvinfo : EIATTR_MIN_STACK_SIZE
	.align		4
.L_14:
        /*0018*/ 	.byte	0x04, 0x12
        /*001a*/ 	.short	(.L_16 - .L_15)
	.align		4
.L_15:
        /*001c*/ 	.word	index@(_ZN7cutlass13device_kernelINS_4gemm6kernel13GemmUniversalIN4cute5tupleIJiiiiEEENS1_10collective13CollectiveMmaINS1_37MainloopSm90TmaGmmaWarpSpecializedFP8ILi8ENS5_IJNS4_1CILi1EEESB_SB_EEENS1_35KernelTmaWarpSpecializedCooperativeEEENS5_IJNSA_ILi192EEENSA_ILi224EEENSA_ILi64EEEEEENS_12float_e4m3_tENS5_IJlSB_lEEESJ_SK_NS4_8TiledMMAINS4_8MMA_AtomIJNS4_4SM904GMMA30MMA_64x32x32_F32E4M3E4M3_SS_TNILNSO_7ScaleInE1ELSQ_1EEEEEENS4_6LayoutINS5_IJNSA_ILi2EEESB_SB_EEENS5_IJSB_NSA_ILi0EEESW_EEEEENS5_IJNS4_10UnderscoreESZ_SZ_EEEEENS4_13SM90_TMA_LOADENS4_14ComposedLayoutINS4_7SwizzleILi2ELi4ELi3EEENS4_18smem_ptr_flag_bitsILi8EEENST_INS5_IJNSA_ILi8EEESH_EEENS5_IJSH_SB_EEEEEEEvNS4_8identityES12_S1C_vS1D_EENS_8epilogue10collective6detail29Sm90TmaWarpSpecializedAdapterINS1G_15DefaultEpilogueISJ_SK_SK_NS1F_6thread17LinearCombinationISJ_Li1EffLNS1K_9ScaleType4KindE0ELNS_15FloatRoundStyleE2ESJ_EENS1_15EpilogueDefaultEEEEEvvEEEEvNT_6ParamsE)
        /*0020*/ 	.word	0x000004d0
.L_16:


//--------------------- .nv.compat                --------------------------
	.section	.nv.compat,"",@"SHT_CUDA_COMPAT_INFO"
	.align	4
        /*0000*/ 	.byte	0x02, 0x09, 0x01, 0x00, 0x02, 0x02, 0x04, 0x00, 0x02, 0x05, 0x05, 0x00, 0x03, 0x07, 0x01, 0x01
        /*0010*/ 	.byte	0x02, 0x03, 0x01, 0x00, 0x02, 0x06, 0x01, 0x00, 0x04, 0x0b, 0x08, 0x00, 0x00, 0x00, 0x00, 0x00
        /*0020*/ 	.byte	0x00, 0x00, 0x00, 0x00


//--------------------- .nv.info._ZN7cutlass13device_kernelINS_4gemm6kernel13GemmUniversalIN4cute5tupleIJiiiiEEENS1_10collective13CollectiveMmaINS1_37MainloopSm90TmaGmmaWarpSpecializedFP8ILi8ENS5_IJNS4_1CILi1EEESB_SB_EEENS1_35KernelTmaWarpSpecializedCooperativeEEENS5_IJNSA_ILi192EEENSA_ILi224EEENSA_ILi64EEEEEENS_12float_e4m3_tENS5_IJlSB_lEEESJ_SK_NS4_8TiledMMAINS4_8MMA_AtomIJNS4_4SM904GMMA30MMA_64x32x32_F32E4M3E4M3_SS_TNILNSO_7ScaleInE1ELSQ_1EEEEEENS4_6LayoutINS5_IJNSA_ILi2EEESB_SB_EEENS5_IJSB_NSA_ILi0EEESW_EEEEENS5_IJNS4_10UnderscoreESZ_SZ_EEEEENS4_13SM90_TMA_LOADENS4_14ComposedLayoutINS4_7SwizzleILi2ELi4ELi3EEENS4_18smem_ptr_flag_bitsILi8EEENST_INS5_IJNSA_ILi8EEESH_EEENS5_IJSH_SB_EEEEEEEvNS4_8identityES12_S1C_vS1D_EENS_8epilogue10collective6detail29Sm90TmaWarpSpecializedAdapterINS1G_15DefaultEpilogueISJ_SK_SK_NS1F_6thread17LinearCombinationISJ_Li1EffLNS1K_9ScaleType4KindE0ELNS_15FloatRoundStyleE2ESJ_EENS1_15EpilogueDefaultEEEEEvvEEEEvNT_6ParamsE --------------------------
	.section	.nv.info._ZN7cutlass13device_kernelINS_4gemm6kernel13GemmUniversalIN4cute5tupleIJiiiiEEENS1_10collective13CollectiveMmaINS1_37MainloopSm90TmaGmmaWarpSpecializedFP8ILi8ENS5_IJNS4_1CILi1EEESB_SB_EEENS1_35KernelTmaWarpSpecializedCooperativeEEENS5_IJNSA_ILi192EEENSA_ILi224EEENSA_ILi64EEEEEENS_12float_e4m3_tENS5_IJlSB_lEEESJ_SK_NS4_8TiledMMAINS4_8MMA_AtomIJNS4_4SM904GMMA30MMA_64x32x32_F32E4M3E4M3_SS_TNILNSO_7ScaleInE1ELSQ_1EEEEEENS4_6LayoutINS5_IJNSA_ILi2EEESB_SB_EEENS5_IJSB_NSA_ILi0EEESW_EEEEENS5_IJNS4_10UnderscoreESZ_SZ_EEEEENS4_13SM90_TMA_LOADENS4_14ComposedLayoutINS4_7SwizzleILi2ELi4ELi3EEENS4_18smem_ptr_flag_bitsILi8EEENST_INS5_IJNSA_ILi8EEESH_EEENS5_IJSH_SB_EEEEEEEvNS4_8identityES12_S1C_vS1D_EENS_8epilogue10collective6detail29Sm90TmaWarpSpecializedAdapterINS1G_15DefaultEpilogueISJ_SK_SK_NS1F_6thread17LinearCombinationISJ_Li1EffLNS1K_9ScaleType4KindE0ELNS_15FloatRoundStyleE2ESJ_EENS1_15EpilogueDefaultEEEEEvvEEEEvNT_6ParamsE,"",@"SHT_CUDA_INFO"
	.sectionflags	@""
	.align	4


	//----- nvinfo : EIATTR_CUDA_API_VERSION
	.align		4
        /*0000*/ 	.byte	0x04, 0x37
        /*0002*/ 	.short	(.L_18 - .L_17)
.L_17:
        /*0004*/ 	.word	0x00000082


	//----- nvinfo : EIATTR_KPARAM_INFO
	.align		4
.L_18:
        /*0008*/ 	.byte	0x04, 0x17
        /*000a*/ 	.short	(.L_20 - .L_19)
.L_19:
        /*000c*/ 	.word	0x00000000
        /*0010*/ 	.short	0x0000
        /*0012*/ 	.short	0x0070
        /*0014*/ 	.byte	0x00, 0xf0, 0x01, 0x10


	//----- nvinfo : EIATTR_SPARSE_MMA_MASK
	.align		4
.L_20:
        /*0018*/ 	.byte	0x03, 0x50
        /*001a*/ 	.short	0x0000


	//----- nvinfo : EIATTR_MAXREG_COUNT
	.align		4
        /*001c*/ 	.byte	0x03, 0x1b
        /*001e*/ 	.short	0x00a8


	//----- nvinfo : EIATTR_NUM_BARRIERS
	.align		4
        /*0020*/ 	.byte	0x02, 0x4c
        /*0022*/ 	.byte	0x01
	.zero		1


	//----- nvinfo : EIATTR_ANNOTATIONS
	.align		4
        /*0024*/ 	.byte	0x04, 0x55
        /*0026*/ 	.short	(.L_22 - .L_21)


	//   ....[0]....
.L_21:
        /*0028*/ 	.word	0x00000001
        /*002c*/ 	.byte	0x40, 0x06, 0x00, 0x00, 0x01, 0x00, 0x00, 0x00, 0x60, 0x06, 0x00, 0x00, 0x01, 0x00, 0x00, 0x00
        /* <DEDUP_REMOVED lines=1061> */
        /*428c*/ 	.byte	0x10, 0x01, 0x02, 0x00, 0x01, 0x00, 0x00, 0x00, 0x60, 0x01, 0x02, 0x00


	//----- nvinfo : EIATTR_MERCURY_ISA_VERSION
	.align		4
.L_22:
        /*4298*/ 	.byte	0x03, 0x5f
        /*429a*/ 	.short	0x0101


	//----- nvinfo : EIATTR_INT_WARP_WIDE_INSTR_OFFSETS
	.align		4
        /*429c*/ 	.byte	0x04, 0x31
        /*429e*/ 	.short	(.L_24 - .L_23)


	//   ....[0]....
.L_23:
        /*42a0*/ 	.word	0x00000530


	//   ....[1]....
        /*42a4*/ 	.word	0x00000550


	//   ....[2]....
        /*42a8*/ 	.word	0x00000650


	//----- nvinfo : EIATTR_COOP_GROUP_MASK_REGIDS
	.align		4
.L_24:
        /*42ac*/ 	.byte	0x04, 0x29
        /*42ae*/ 	.short	(.L_26 - .L_25)


	//   ....[0]....
.L_25:
        /*42b0*/ 	.word	0xffffffff


	//   ....[1]....
        /*42b4*/ 	.word	0xffffffff


	//   ....[2]....
        /*42b8*/ 	.word	0xffffffff


	//   ....[3]....
        /*42bc*/ 	.word	0xffffffff


	//   ....[4]....
        /*42c0*/ 	.word	0xffffffff


	//----- nvinfo : EIATTR_COOP_GROUP_INSTR_OFFSETS
	.align		4
.L_26:
        /*42c4*/ 	.byte	0x04, 0x28
        /*42c6*/ 	.short	(.L_28 - .L_27)


	//   ....[0]....
.L_27:
        /*42c8*/ 	.word	0x00000070


	//   ....[1]....
        /*42cc*/ 	.word	0x00000080


	//   ....[2]....
        /*42d0*/ 	.word	0x000001a0


	//   ....[3]....
        /*42d4*/ 	.word	0x00000470


	//   ....[4]....
        /*42d8*/ 	.word	0x000023b0


	//----- nvinfo : EIATTR_REG_RECONFIG
	.align		4
.L_28:
        /*42dc*/ 	.byte	0x01, 0x54
	.zero		2


	//----- nvinfo : EIATTR_MBARRIER_INSTR_OFFSETS
	.align		4
        /*42e0*/ 	.byte	0x04, 0x39
        /*42e2*/ 	.short	(.L_30 - .L_29)


	//   ....[0]....
.L_29:
        /*42e4*/ 	.word	0x00000340
        /*42e8*/ 	.word	0x000000ff
        /*42ec*/ 	.word	0x00000000
        /*42f0*/ 	.short	0x0100
        /*42f2*/ 	.byte	0x0a
	.zero		1


	//   ....[1]....
        /*42f4*/ 	.word	0x00000350
        /*42f8*/ 	.word	0x000000ff
        /*42fc*/ 	.word	0x00000040
        /*4300*/ 	.short	0x0100
        /*4302*/ 	.byte	0x0a
	.zero		1


	//   ....[2]....
        /*4304*/ 	.word	0x00000360
        /*4308*/ 	.word	0x000000ff
        /*430c*/ 	.word	0x00000008
        /*4310*/ 	.short	0x0100
        /*4312*/ 	.byte	0x0a
	.zero		1


	//   ....[3]....
        /*4314*/ 	.word	0x00000370
        /*4318*/ 	.word	0x000000ff
        /*431c*/ 	.word	0x00000048
        /*4320*/ 	.short	0x0100
        /*4322*/ 	.byte	0x0a
	.zero		1


	//   ....[4]....
        /*4324*/ 	.word	0x00000380
        /*4328*/ 	.word	0x000000ff
        /*432c*/ 	.word	0x00000010
        /*4330*/ 	.short	0x0100
        /*4332*/ 	.byte	0x0a
	.zero		1


	//   ....[5]....
        /*4334*/ 	.word	0x00000390
        /*4338*/ 	.word	0x000000ff
        /*433c*/ 	.word	0x00000050
        /*4340*/ 	.short	0x0100
        /*4342*/ 	.byte	0x0a
	.zero		1


	//   ....[6]....
        /*4344*/ 	.word	0x000003a0
        /*4348*/ 	.word	0x000000ff
        /*434c*/ 	.word	0x00000018
        /*4350*/ 	.short	0x0100
        /*4352*/ 	.byte	0x0a
	.zero		1


	//   ....[7]....
        /*4354*/ 	.word	0x000003b0
        /*4358*/ 	.word	0x000000ff
        /*435c*/ 	.word	0x00000058
        /*4360*/ 	.short	0x0100
        /*4362*/ 	.byte	0x0a
	.zero		1


	//   ....[8]....
        /*4364*/ 	.word	0x000003c0
        /*4368*/ 	.word	0x000000ff
        /*436c*/ 	.word	0x00000020
        /*4370*/ 	.short	0x0100
        /*4372*/ 	.byte	0x0a
	.zero		1


	//   ....[9]....
        /*4374*/ 	.word	0x000003d0
        /*4378*/ 	.word	0x000000ff
        /*437c*/ 	.word	0x00000060
        /*4380*/ 	.short	0x0100
        /*4382*/ 	.byte	0x0a
	.zero		1


	//   ....[10]....
        /*4384*/ 	.word	0x000003e0
        /*4388*/ 	.word	0x000000ff
        /*438c*/ 	.word	0x00000028
        /*4390*/ 	.short	0x0100
        /*4392*/ 	.byte	0x0a
	.zero		1


	//   ....[11]....
        /*4394*/ 	.word	0x000003f0
        /*4398*/ 	.word	0x000000ff
        /*439c*/ 	.word	0x00000068
        /*43a0*/ 	.short	0x0100
        /*43a2*/ 	.byte	0x0a
	.zero		1


	//   ....[12]....
        /*43a4*/ 	.word	0x00000400
        /*43a8*/ 	.word	0x000000ff
        /*43ac*/ 	.word	0x00000030
        /*43b0*/ 	.short	0x0100
        /*43b2*/ 	.byte	0x0a
	.zero		1


	//   ....[13]....
        /*43b4*/ 	.word	0x00000410
        /*43b8*/ 	.word	0x000000ff
        /*43bc*/ 	.word	0x00000070
        /*43c0*/ 	.short	0x0100
        /*43c2*/ 	.byte	0x0a
	.zero		1


	//   ....[14]....
        /*43c4*/ 	.word	0x00000420
        /*43c8*/ 	.word	0x000000ff
        /*43cc*/ 	.word	0x00000038
        /*43d0*/ 	.short	0x0100
        /*43d2*/ 	.byte	0x0a
	.zero		1


	//   ....[15]....
        /*43d4*/ 	.word	0x00000430
        /*43d8*/ 	.word	0x000000ff
        /*43dc*/ 	.word	0x00000078
        /*43e0*/ 	.short	0x0100
        /*43e2*/ 	.byte	0x0a
	.zero		1


	//   ....[16]....
        /*43e4*/ 	.word	0x00000680
        /*43e8*/ 	.word	0x000000ff
        /*43ec*/ 	.word	0x00000090
        /*43f0*/ 	.short	0x0100
        /*43f2*/ 	.byte	0x08
	.zero		1


	//   ....[17]....
        /*43f4*/ 	.word	0x00000690
        /*43f8*/ 	.word	0x000000ff
        /*43fc*/ 	.word	0x00000098
        /*4400*/ 	.short	0x0100
        /*4402*/ 	.byte	0x08
	.zero		1


	//   ....[18]....
        /*4404*/ 	.word	0x000027b0
        /*4408*/ 	.word	0x000000ff
        /*440c*/ 	.word	0x00000000
        /*4410*/ 	.short	0x010a
        /*4412*/ 	.byte	0x0c
	.zero		1


	//   ....[19]....
        /*4414*/ 	.word	0x00002810
        /*4418*/ 	.word	0x000000ff
        /*441c*/ 	.word	0x00000000
        /*4420*/ 	.short	0x010a
        /*4422*/ 	.byte	0x0c
	.zero		1


	//   ....[20]....
        /*4424*/ 	.word	0x00006150
        /*4428*/ 	.word	0x000000ff
        /*442c*/ 	.word	0x00000000
        /*4430*/ 	.short	0x010a
        /*4432*/ 	.byte	0x0e
	.zero		1


	//   ....[21]....
        /*4434*/ 	.word	0x00006190
        /*4438*/ 	.word	0x000000ff
        /*443c*/ 	.word	0x00000000
        /*4440*/ 	.short	0x010a
        /*4442*/ 	.byte	0x0e
	.zero		1


	//   ....[22]....
        /*4444*/ 	.word	0x0000a570
        /*4448*/ 	.word	0x000000ff
        /*444c*/ 	.word	0x00000000
        /*4450*/ 	.short	0x0101
        /*4452*/ 	.byte	0x0d
	.zero		1


	//   ....[23]....
        /*4454*/ 	.word	0x0000d310
        /*4458*/ 	.word	0x000000ff
        /*445c*/ 	.word	0x00000000
        /*4460*/ 	.short	0x0101
        /*4462*/ 	.byte	0x06
	.zero		1


	//   ....[24]....
        /*4464*/ 	.word	0x0001f140
        /*4468*/ 	.word	0x0000000c
        /*446c*/ 	.word	0x00000040
        /*4470*/ 	.short	0x010a
        /*4472*/ 	.byte	0x3f
	.zero		1


	//   ....[25]....
        /*4474*/ 	.word	0x0001f500
        /*4478*/ 	.word	0x00000003
        /*447c*/ 	.word	0x00000098
        /*4480*/ 	.short	0x0101
        /*4482*/ 	.byte	0x3f
	.zero		1


	//   ....[26]....
        /*4484*/ 	.word	0x0001fc70
        /*4488*/ 	.word	0x00000007
        /*448c*/ 	.word	0x00000000
        /*4490*/ 	.short	0x010a
        /*4492*/ 	.byte	0x3f
	.zero		1


	//   ....[27]....
        /*4494*/ 	.word	0x0001fcf0
        /*4498*/ 	.word	0x00000009
        /*449c*/ 	.word	0x00000000
        /*44a0*/ 	.short	0x010a
        /*44a2*/ 	.byte	0x3f
	.zero		1


	//   ....[28]....
        /*44a4*/ 	.word	0x0001fd80
        /*44a8*/ 	.word	0x00000006
        /*44ac*/ 	.word	0x00000000
        /*44b0*/ 	.short	0x010a
        /*44b2*/ 	.byte	0x3f
	.zero		1


	//   ....[29]....
        /*44b4*/ 	.word	0x0001fe10
        /*44b8*/ 	.word	0x00000009
        /*44bc*/ 	.word	0x00000000
        /*44c0*/ 	.short	0x010a
        /*44c2*/ 	.byte	0x3f
	.zero		1


	//   ....[30]....
        /*44c4*/ 	.word	0x0001fea0
        /*44c8*/ 	.word	0x00000006
        /*44cc*/ 	.word	0x00000000
        /*44d0*/ 	.short	0x010a
        /*44d2*/ 	.byte	0x3f
	.zero		1


	//   ....[31]....
        /*44d4*/ 	.word	0x0001ff30
        /*44d8*/ 	.word	0x00000009
        /*44dc*/ 	.word	0x00000000
        /*44e0*/ 	.short	0x010a
        /*44e2*/ 	.byte	0x3f
	.zero		1


	//   ....[32]....
        /*44e4*/ 	.word	0x0001ffc0
        /*44e8*/ 	.word	0x00000006
        /*44ec*/ 	.word	0x00000000
        /*44f0*/ 	.short	0x010a
        /*44f2*/ 	.byte	0x3f
	.zero		1


	//   ....[33]....
        /*44f4*/ 	.word	0x00020050
        /*44f8*/ 	.word	0x00000003
        /*44fc*/ 	.word	0x00000000
        /*4500*/ 	.short	0x010a
        /*4502*/ 	.byte	0x3f
	.zero		1


	//   ....[34]....
        /*4504*/ 	.word	0x000200c0
        /*4508*/ 	.word	0x00000003
        /*450c*/ 	.word	0x00000000
        /*4510*/ 	.short	0x010a
        /*4512*/ 	.byte	0x3f
	.zero		1


	//   ....[35]....
        /*4514*/ 	.word	0x00020130
        /*4518*/ 	.word	0x00000000
        /*451c*/ 	.word	0x00000000
        /*4520*/ 	.short	0x010a
        /*4522*/ 	.byte	0x3f
	.zero		1


	//   ....[36]....
        /*4524*/ 	.word	0x00020210
        /*4528*/ 	.word	0x0000000c
        /*452c*/ 	.word	0x00000040
        /*4530*/ 	.short	0x010a
        /*4532*/ 	.byte	0x3f
	.zero		1


	//   ....[37]....
        /*4534*/ 	.word	0x000202f0
        /*4538*/ 	.word	0x00000007
        /*453c*/ 	.word	0x00000000
        /*4540*/ 	.short	0x010a
        /*4542*/ 	.byte	0x3f
	.zero		1


	//   ....[38]....
        /*4544*/ 	.word	0x00020340
        /*4548*/ 	.word	0x00000009
        /*454c*/ 	.word	0x00000000
        /*4550*/ 	.short	0x010a
        /*4552*/ 	.byte	0x3f
	.zero		1


	//   ....[39]....
        /*4554*/ 	.word	0x00020390
        /*4558*/ 	.word	0x00000006
        /*455c*/ 	.word	0x00000000
        /*4560*/ 	.short	0x010a
        /*4562*/ 	.byte	0x3f
	.zero		1


	//   ....[40]....
        /*4564*/ 	.word	0x000203e0
        /*4568*/ 	.word	0x00000009
        /*456c*/ 	.word	0x00000000
        /*4570*/ 	.short	0x010a
        /*4572*/ 	.byte	0x3f
	.zero		1


	//   ....[41]....
        /*4574*/ 	.word	0x00020430
        /*4578*/ 	.word	0x00000006
        /*457c*/ 	.word	0x00000000
        /*4580*/ 	.short	0x010a
        /*4582*/ 	.byte	0x3f
	.zero		1


	//   ....[42]....
        /*4584*/ 	.word	0x00020480
        /*4588*/ 	.word	0x00000009
        /*458c*/ 	.word	0x00000000
        /*4590*/ 	.short	0x010a
        /*4592*/ 	.byte	0x3f
	.zero		1


	//   ....[43]....
        /*4594*/ 	.word	0x000204d0
        /*4598*/ 	.word	0x00000006
        /*459c*/ 	.word	0x00000000
        /*45a0*/ 	.short	0x010a
        /*45a2*/ 	.byte	0x3f
	.zero		1


	//----- nvinfo : EIATTR_NUM_MBARRIERS
	.align		4
.L_30:
        /*45a4*/ 	.byte	0x03, 0x38
        /*45a6*/ 	.short	0x0012


	//----- nvinfo : EIATTR_EXIT_INSTR_OFFSETS
	.align		4
        /*45a8*/ 	.byte	0x04, 0x1c
        /*45aa*/ 	.short	(.L_32 - .L_31)


	//   ....[0]....
.L_31:
        /*45ac*/ 	.word	0x000006f0


	//   ....[1]....
        /*45b0*/ 	.word	0x00001050


	//   ....[2]....
        /*45b4*/ 	.word	0x0001e760


	//   ....[3]....
        /*45b8*/ 	.word	0x0001edd0


	//   ....[4]....
        /*45bc*/ 	.word	0x000200a0


	//----- nvinfo : EIATTR_MAX_THREADS
	.align		4
.L_32:
        /*45c0*/ 	.byte	0x04, 0x05
        /*45c2*/ 	.short	(.L_34 - .L_33)
.L_33:
        /*45c4*/ 	.word	0x00000180
        /*45c8*/ 	.word	0x00000001
        /*45cc*/ 	.word	0x00000001


	//----- nvinfo : EIATTR_CRS_STACK_SIZE
	.align		4
.L_34:
        /*45d0*/ 	.byte	0x04, 0x1e
        /*45d2*/ 	.short	(.L_36 - .L_35)
.L_35:
        /*45d4*/ 	.word	0x00000000


	//----- nvinfo : EIATTR_CBANK_PARAM_SIZE
	.align		4
.L_36:
        /*45d8*/ 	.byte	0x03, 0x19
        /*45da*/ 	.short	0x0470


	//----- nvinfo : EIATTR_PARAM_CBANK
	.align		4
        /*45dc*/ 	.byte	0x04, 0x0a
        /*45de*/ 	.short	(.L_38 - .L_37)
	.align		4
.L_37:
        /*45e0*/ 	.word	index@(.nv.constant0._ZN7cutlass13device_kernelINS_4gemm6kernel13GemmUniversalIN4cute5tupleIJiiiiEEENS1_10collective13CollectiveMmaINS1_37MainloopSm90TmaGmmaWarpSpecializedFP8ILi8ENS5_IJNS4_1CILi1EEESB_SB_EEENS1_35KernelTmaWarpSpecializedCooperativeEEENS5_IJNSA_ILi192EEENSA_ILi224EEENSA_ILi64EEEEEENS_12float_e4m3_tENS5_IJlSB_lEEESJ_SK_NS4_8TiledMMAINS4_8MMA_AtomIJNS4_4SM904GMMA30MMA_64x32x32_F32E4M3E4M3_SS_TNILNSO_7ScaleInE1ELSQ_1EEEEEENS4_6LayoutINS5_IJNSA_ILi2EEESB_SB_EEENS5_IJSB_NSA_ILi0EEESW_EEEEENS5_IJNS4_10UnderscoreESZ_SZ_EEEEENS4_13SM90_TMA_LOADENS4_14ComposedLayoutINS4_7SwizzleILi2ELi4ELi3EEENS4_18smem_ptr_flag_bitsILi8EEENST_INS5_IJNSA_ILi8EEESH_EEENS5_IJSH_SB_EEEEEEEvNS4_8identityES12_S1C_vS1D_EENS_8epilogue10collective6detail29Sm90TmaWarpSpecializedAdapterINS1G_15DefaultEpilogueISJ_SK_SK_NS1F_6thread17LinearCombinationISJ_Li1EffLNS1K_9ScaleType4KindE0ELNS_15FloatRoundStyleE2ESJ_EENS1_15EpilogueDefaultEEEEEvvEEEEvNT_6ParamsE)
        /*45e4*/ 	.short	0x0210
        /*45e6*/ 	.short	0x0470


	//----- nvinfo : EIATTR_SW_WAR
	.align		4
.L_38:
        /*45e8*/ 	.byte	0x04, 0x36
        /*45ea*/ 	.short	(.L_40 - .L_39)
.L_39:
        /*45ec*/ 	.word	0x00000008
.L_40:


//--------------------- .nv.callgraph             --------------------------
	.section	.nv.callgraph,"",@"SHT_CUDA_CALLGRAPH"
	.align	4
	.sectionentsize	8
	.align		4
        /*0000*/ 	.word	0x00000000
	.align		4
        /*0004*/ 	.word	0xffffffff
	.align		4
        /*0008*/ 	.word	0x00000000
	.align		4
        /*000c*/ 	.word	0xfffffffe
	.align		4
        /*0010*/ 	.word	0x00000000
	.align		4
        /*0014*/ 	.word	0xfffffffd
	.align		4
        /*0018*/ 	.word	0x00000000
	.align		4
        /*001c*/ 	.word	0xfffffffc


//--------------------- .nv.constant4             --------------------------
	.section	.nv.constant4,"a",@progbits
	.align	8
	.align		8
.nv.constant4:
        /*0000*/ 	.dword	_ZN39_INTERNAL_cf917aca_4_k_cu_8c631756_41494cuda3std3__45__cpo5beginE
	.align		8
        /*0008*/ 	.dword	_ZN39_INTERNAL_cf917aca_4_k_cu_8c631756_41494cuda3std3__45__cpo3endE
	.align		8
        /*0010*/ 	.dword	_ZN39_INTERNAL_cf917aca_4_k_cu_8c631756_41494cuda3std3__45__cpo6cbeginE
	.align		8
        /*0018*/ 	.dword	_ZN39_INTERNAL_cf917aca_4_k_cu_8c631756_41494cuda3std3__45__cpo4cendE
	.align		8
        /*0020*/ 	.dword	_ZN39_INTERNAL_cf917aca_4_k_cu_8c631756_41494cuda3std3__441_GLOBAL__N__cf917aca_4_k_cu_8c631756_41496ignoreE
	.align		8
        /*0028*/ 	.dword	_ZN39_INTERNAL_cf917aca_4_k_cu_8c631756_41494cuda3std3__419piecewise_constructE
	.align		8
        /*0030*/ 	.dword	_ZN39_INTERNAL_cf917aca_4_k_cu_8c631756_41494cuda3std3__48in_placeE
	.align		8
        /*0038*/ 	.dword	_ZN39_INTERNAL_cf917aca_4_k_cu_8c631756_41494cuda3std6ranges3__45__cpo4swapE
	.align		8
        /*0040*/ 	.dword	_ZN39_INTERNAL_cf917aca_4_k_cu_8c631756_41494cuda3std6ranges3__45__cpo9iter_moveE
	.align		8
        /*0048*/ 	.dword	_ZN39_INTERNAL_cf917aca_4_k_cu_8c631756_41494cute7productE
	.align		8
        /*0050*/ 	.dword	_ZN39_INTERNAL_cf917aca_4_k_cu_8c631756_41494cute1_E


//--------------------- .text._ZN7cutlass13device_kernelINS_4gemm6kernel13GemmUniversalIN4cute5tupleIJiiiiEEENS1_10collective13CollectiveMmaINS1_37MainloopSm90TmaGmmaWarpSpecializedFP8ILi8ENS5_IJNS4_1CILi1EEESB_SB_EEENS1_35KernelTmaWarpSpecializedCooperativeEEENS5_IJNSA_ILi192EEENSA_ILi224EEENSA_ILi64EEEEEENS_12float_e4m3_tENS5_IJlSB_lEEESJ_SK_NS4_8TiledMMAINS4_8MMA_AtomIJNS4_4SM904GMMA30MMA_64x32x32_F32E4M3E4M3_SS_TNILNSO_7ScaleInE1ELSQ_1EEEEEENS4_6LayoutINS5_IJNSA_ILi2EEESB_SB_EEENS5_IJSB_NSA_ILi0EEESW_EEEEENS5_IJNS4_10UnderscoreESZ_SZ_EEEEENS4_13SM90_TMA_LOADENS4_14ComposedLayoutINS4_7SwizzleILi2ELi4ELi3EEENS4_18smem_ptr_flag_bitsILi8EEENST_INS5_IJNSA_ILi8EEESH_EEENS5_IJSH_SB_EEEEEEEvNS4_8identityES12_S1C_vS1D_EENS_8epilogue10collective6detail29Sm90TmaWarpSpecializedAdapterINS1G_15DefaultEpilogueISJ_SK_SK_NS1F_6thread17LinearCombinationISJ_Li1EffLNS1K_9ScaleType4KindE0ELNS_15FloatRoundStyleE2ESJ_EENS1_15EpilogueDefaultEEEEEvvEEEEvNT_6ParamsE --------------------------
	.section	.text._ZN7cutlass13device_kernelINS_4gemm6kernel13GemmUniversalIN4cute5tupleIJiiiiEEENS1_10collective13CollectiveMmaINS1_37MainloopSm90TmaGmmaWarpSpecializedFP8ILi8ENS5_IJNS4_1CILi1EEESB_SB_EEENS1_35KernelTmaWarpSpecializedCooperativeEEENS5_IJNSA_ILi192EEENSA_ILi224EEENSA_ILi64EEEEEENS_12float_e4m3_tENS5_IJlSB_lEEESJ_SK_NS4_8TiledMMAINS4_8MMA_AtomIJNS4_4SM904GMMA30MMA_64x32x32_F32E4M3E4M3_SS_TNILNSO_7ScaleInE1ELSQ_1EEEEEENS4_6LayoutINS5_IJNSA_ILi2EEESB_SB_EEENS5_IJSB_NSA_ILi0EEESW_EEEEENS5_IJNS4_10UnderscoreESZ_SZ_EEEEENS4_13SM90_TMA_LOADENS4_14ComposedLayoutINS4_7SwizzleILi2ELi4ELi3EEENS4_18smem_ptr_flag_bitsILi8EEENST_INS5_IJNSA_ILi8EEESH_EEENS5_IJSH_SB_EEEEEEEvNS4_8identityES12_S1C_vS1D_EENS_8epilogue10collective6detail29Sm90TmaWarpSpecializedAdapterINS1G_15DefaultEpilogueISJ_SK_SK_NS1F_6thread17LinearCombinationISJ_Li1EffLNS1K_9ScaleType4KindE0ELNS_15FloatRoundStyleE2ESJ_EENS1_15EpilogueDefaultEEEEEvvEEEEvNT_6ParamsE,"ax",@progbits
	.align	128
.text._ZN7cutlass13device_kernelINS_4gemm6kernel13GemmUniversalIN4cute5tupleIJiiiiEEENS1_10collective13CollectiveMmaINS1_37MainloopSm90TmaGmmaWarpSpecializedFP8ILi8ENS5_IJNS4_1CILi1EEESB_SB_EEENS1_35KernelTmaWarpSpecializedCooperativeEEENS5_IJNSA_ILi192EEENSA_ILi224EEENSA_ILi64EEEEEENS_12float_e4m3_tENS5_IJlSB_lEEESJ_SK_NS4_8TiledMMAINS4_8MMA_AtomIJNS4_4SM904GMMA30MMA_64x32x32_F32E4M3E4M3_SS_TNILNSO_7ScaleInE1ELSQ_1EEEEEENS4_6LayoutINS5_IJNSA_ILi2EEESB_SB_EEENS5_IJSB_NSA_ILi0EEESW_EEEEENS5_IJNS4_10UnderscoreESZ_SZ_EEEEENS4_13SM90_TMA_LOADENS4_14ComposedLayoutINS4_7SwizzleILi2ELi4ELi3EEENS4_18smem_ptr_flag_bitsILi8EEENST_INS5_IJNSA_ILi8EEESH_EEENS5_IJSH_SB_EEEEEEEvNS4_8identityES12_S1C_vS1D_EENS_8epilogue10collective6detail29Sm90TmaWarpSpecializedAdapterINS1G_15DefaultEpilogueISJ_SK_SK_NS1F_6thread17LinearCombinationISJ_Li1EffLNS1K_9ScaleType4KindE0ELNS_15FloatRoundStyleE2ESJ_EENS1_15EpilogueDefaultEEEEEvvEEEEvNT_6ParamsE:
        .type           _ZN7cutlass13device_kernelINS_4gemm6kernel13GemmUniversalIN4cute5tupleIJiiiiEEENS1_10collective13CollectiveMmaINS1_37MainloopSm90TmaGmmaWarpSpecializedFP8ILi8ENS5_IJNS4_1CILi1EEESB_SB_EEENS1_35KernelTmaWarpSpecializedCooperativeEEENS5_IJNSA_ILi192EEENSA_ILi224EEENSA_ILi64EEEEEENS_12float_e4m3_tENS5_IJlSB_lEEESJ_SK_NS4_8TiledMMAINS4_8MMA_AtomIJNS4_4SM904GMMA30MMA_64x32x32_F32E4M3E4M3_SS_TNILNSO_7ScaleInE1ELSQ_1EEEEEENS4_6LayoutINS5_IJNSA_ILi2EEESB_SB_EEENS5_IJSB_NSA_ILi0EEESW_EEEEENS5_IJNS4_10UnderscoreESZ_SZ_EEEEENS4_13SM90_TMA_LOADENS4_14ComposedLayoutINS4_7SwizzleILi2ELi4ELi3EEENS4_18smem_ptr_flag_bitsILi8EEENST_INS5_IJNSA_ILi8EEESH_EEENS5_IJSH_SB_EEEEEEEvNS4_8identityES12_S1C_vS1D_EENS_8epilogue10collective6detail29Sm90TmaWarpSpecializedAdapterINS1G_15DefaultEpilogueISJ_SK_SK_NS1F_6thread17LinearCombinationISJ_Li1EffLNS1K_9ScaleType4KindE0ELNS_15FloatRoundStyleE2ESJ_EENS1_15EpilogueDefaultEEEEEvvEEEEvNT_6ParamsE,@function
        .size           _ZN7cutlass13device_kernelINS_4gemm6kernel13GemmUniversalIN4cute5tupleIJiiiiEEENS1_10collective13CollectiveMmaINS1_37MainloopSm90TmaGmmaWarpSpecializedFP8ILi8ENS5_IJNS4_1CILi1EEESB_SB_EEENS1_35KernelTmaWarpSpecializedCooperativeEEENS5_IJNSA_ILi192EEENSA_ILi224EEENSA_ILi64EEEEEENS_12float_e4m3_tENS5_IJlSB_lEEESJ_SK_NS4_8TiledMMAINS4_8MMA_AtomIJNS4_4SM904GMMA30MMA_64x32x32_F32E4M3E4M3_SS_TNILNSO_7ScaleInE1ELSQ_1EEEEEENS4_6LayoutINS5_IJNSA_ILi2EEESB_SB_EEENS5_IJSB_NSA_ILi0EEESW_EEEEENS5_IJNS4_10UnderscoreESZ_SZ_EEEEENS4_13SM90_TMA_LOADENS4_14ComposedLayoutINS4_7SwizzleILi2ELi4ELi3EEENS4_18smem_ptr_flag_bitsILi8EEENST_INS5_IJNSA_ILi8EEESH_EEENS5_IJSH_SB_EEEEEEEvNS4_8identityES12_S1C_vS1D_EENS_8epilogue10collective6detail29Sm90TmaWarpSpecializedAdapterINS1G_15DefaultEpilogueISJ_SK_SK_NS1F_6thread17LinearCombinationISJ_Li1EffLNS1K_9ScaleType4KindE0ELNS_15FloatRoundStyleE2ESJ_EENS1_15EpilogueDefaultEEEEEvvEEEEvNT_6ParamsE,(.L_x_530 - _ZN7cutlass13device_kernelINS_4gemm6kernel13GemmUniversalIN4cute5tupleIJiiiiEEENS1_10collective13CollectiveMmaINS1_37MainloopSm90TmaGmmaWarpSpecializedFP8ILi8ENS5_IJNS4_1CILi1EEESB_SB_EEENS1_35KernelTmaWarpSpecializedCooperativeEEENS5_IJNSA_ILi192EEENSA_ILi224EEENSA_ILi64EEEEEENS_12float_e4m3_tENS5_IJlSB_lEEESJ_SK_NS4_8TiledMMAINS4_8MMA_AtomIJNS4_4SM904GMMA30MMA_64x32x32_F32E4M3E4M3_SS_TNILNSO_7ScaleInE1ELSQ_1EEEEEENS4_6LayoutINS5_IJNSA_ILi2EEESB_SB_EEENS5_IJSB_NSA_ILi0EEESW_EEEEENS5_IJNS4_10UnderscoreESZ_SZ_EEEEENS4_13SM90_TMA_LOADENS4_14ComposedLayoutINS4_7SwizzleILi2ELi4ELi3EEENS4_18smem_ptr_flag_bitsILi8EEENST_INS5_IJNSA_ILi8EEESH_EEENS5_IJSH_SB_EEEEEEEvNS4_8identityES12_S1C_vS1D_EENS_8epilogue10collective6detail29Sm90TmaWarpSpecializedAdapterINS1G_15DefaultEpilogueISJ_SK_SK_NS1F_6thread17LinearCombinationISJ_Li1EffLNS1K_9ScaleType4KindE0ELNS_15FloatRoundStyleE2ESJ_EENS1_15EpilogueDefaultEEEEEvvEEEEvNT_6ParamsE)
        .other          _ZN7cutlass13device_kernelINS_4gemm6kernel13GemmUniversalIN4cute5tupleIJiiiiEEENS1_10collective13CollectiveMmaINS1_37MainloopSm90TmaGmmaWarpSpecializedFP8ILi8ENS5_IJNS4_1CILi1EEESB_SB_EEENS1_35KernelTmaWarpSpecializedCooperativeEEENS5_IJNSA_ILi192EEENSA_ILi224EEENSA_ILi64EEEEEENS_12float_e4m3_tENS5_IJlSB_lEEESJ_SK_NS4_8TiledMMAINS4_8MMA_AtomIJNS4_4SM904GMMA30MMA_64x32x32_F32E4M3E4M3_SS_TNILNSO_7ScaleInE1ELSQ_1EEEEEENS4_6LayoutINS5_IJNSA_ILi2EEESB_SB_EEENS5_IJSB_NSA_ILi0EEESW_EEEEENS5_IJNS4_10UnderscoreESZ_SZ_EEEEENS4_13SM90_TMA_LOADENS4_14ComposedLayoutINS4_7SwizzleILi2ELi4ELi3EEENS4_18smem_ptr_flag_bitsILi8EEENST_INS5_IJNSA_ILi8EEESH_EEENS5_IJSH_SB_EEEEEEEvNS4_8identityES12_S1C_vS1D_EENS_8epilogue10collective6detail29Sm90TmaWarpSpecializedAdapterINS1G_15DefaultEpilogueISJ_SK_SK_NS1F_6thread17LinearCombinationISJ_Li1EffLNS1K_9ScaleType4KindE0ELNS_15FloatRoundStyleE2ESJ_EENS1_15EpilogueDefaultEEEEEvvEEEEvNT_6ParamsE,@"STO_CUDA_ENTRY STV_DEFAULT"
_ZN7cutlass13device_kernelINS_4gemm6kernel13GemmUniversalIN4cute5tupleIJiiiiEEENS1_10collective13CollectiveMmaINS1_37MainloopSm90TmaGmmaWarpSpecializedFP8ILi8ENS5_IJNS4_1CILi1EEESB_SB_EEENS1_35KernelTmaWarpSpecializedCooperativeEEENS5_IJNSA_ILi192EEENSA_ILi224EEENSA_ILi64EEEEEENS_12float_e4m3_tENS5_IJlSB_lEEESJ_SK_NS4_8TiledMMAINS4_8MMA_AtomIJNS4_4SM904GMMA30MMA_64x32x32_F32E4M3E4M3_SS_TNILNSO_7ScaleInE1ELSQ_1EEEEEENS4_6LayoutINS5_IJNSA_ILi2EEESB_SB_EEENS5_IJSB_NSA_ILi0EEESW_EEEEENS5_IJNS4_10UnderscoreESZ_SZ_EEEEENS4_13SM90_TMA_LOADENS4_14ComposedLayoutINS4_7SwizzleILi2ELi4ELi3EEENS4_18smem_ptr_flag_bitsILi8EEENST_INS5_IJNSA_ILi8EEESH_EEENS5_IJSH_SB_EEEEEEEvNS4_8identityES12_S1C_vS1D_EENS_8epilogue10collective6detail29Sm90TmaWarpSpecializedAdapterINS1G_15DefaultEpilogueISJ_SK_SK_NS1F_6thread17LinearCombinationISJ_Li1EffLNS1K_9ScaleType4KindE0ELNS_15FloatRoundStyleE2ESJ_EENS1_15EpilogueDefaultEEEEEvvEEEEvNT_6ParamsE:
[----:B------:R-:W0:Y:S02]  /*0000*/  LDC R1, c[0x0][0x28] ;  /* 0x00000a00ff017b82 */ /* 0x000e240000000800 */
[----:B0-----:R-:W-:Y:S01]  /*0010*/  VIADD R1, R1, 0xfffffb30 ;  /* 0xfffffb3001017836 */ /* 0x001fe20000000000 */
[----:B------:R-:W0:Y:S01]  /*0020*/  S2R R2, SR_TID.X ;  /* 0x0000000000027919 */ /* 0x000e220000002100 */
[----:B------:R-:W-:Y:S01]  /*0030*/  ELECT P0, URZ, PT ;  /* 0x00000000003f782f */ /* 0x000fe20003800000 */
[----:B------:R-:W-:Y:S01]  /*0040*/  BSSY B0, `(.L_x_0) ;  /* 0x0000015000007945 */ /* 0x000fe20003800000 */
[--C-:B0-----:R-:W-:Y:S02]  /*0050*/  SHF.R.U32.HI R0, RZ, 0x5, R2.reuse ;  /* 0x00000005ff007819 */ /* 0x101fe40000011602 */
[----:B------:R-:W-:-:S03]  /*0060*/  SHF.R.U32.HI R2, RZ, 0x7, R2 ;  /* 0x00000007ff027819 */ /* 0x000fc60000011602 */
[----:B------:R-:W0:Y:S04]  /*0070*/  SHFL.IDX PT, R3, R0, RZ, 0x1f ;  /* 0x00001fff00037589 */ /* 0x000e2800000e0000 */
[----:B------:R-:W1:Y:S01]  /*0080*/  SHFL.IDX PT, R2, R2, RZ, 0x1f ;  /* 0x00001fff02027589 */ /* 0x000e6200000e0000 */
[----:B0-----:R-:W-:Y:S02]  /*0090*/  R2UR UR4, R3 ;  /* 0x00000000030472ca */ /* 0x001fe400000e0000 */
[----:B-1----:R-:W-:-:S11]  /*00a0*/  R2UR UR8, R2 ;  /* 0x00000000020872ca */ /* 0x002fd600000e0000 */
[----:B------:R-:W-:Y:S02]  /*00b0*/  USHF.R.S32.HI UR5, URZ, 0x1f, UR4 ;  /* 0x0000001f3f057899 */ /* 0x000fe40008011404 */
[----:B------:R-:W-:Y:S02]  /*00c0*/  ISETP.NE.OR P0, PT, RZ, UR4, !P0 ;  /* 0x00000004ff007c0c */ /* 0x000fe4000c705670 */
[----:B------:R-:W-:-:S04]  /*00d0*/  ULEA.HI UR5, UR5, UR4, URZ, 0x2 ;  /* 0x0000000405057291 */ /* 0x000fc8000f8f103f */
[----:B------:R-:W-:-:S04]  /*00e0*/  ULOP3.LUT UR5, UR5, 0xfffffffc, URZ, 0xc0, !UPT ;  /* 0xfffffffc05057892 */ /* 0x000fc8000f8ec03f */
[----:B------:R-:W-:-:S03]  /*00f0*/  UIADD3 UR6, UR4, -UR5, URZ ;  /* 0x8000000504067290 */ /* 0x000fc6000fffe03f */
[----:B------:R-:W-:Y:S09]  /*0100*/  @P0 BRA `(.L_x_1) ;  /* 0x0000000000200947 */ /* 0x000ff20003800000 */
[----:B------:R-:W-:Y:S02]  /*0110*/  ULDC.64 UR4, c[0x0][0x198] ;  /* 0x0000660000047ab9 */ /* 0x000fe40000000a00 */
[----:B------:R-:W-:Y:S02]  /*0120*/  UIADD3 UR10, UP0, UR4, 0xf0, URZ ;  /* 0x000000f0040a7890 */ /* 0x000fe4000ff1e03f */
[----:B------:R-:W-:Y:S02]  /*0130*/  UIADD3 UR4, UP1, UR4, 0x1f0, URZ ;  /* 0x000001f004047890 */ /* 0x000fe4000ff3e03f */
[----:B------:R-:W-:Y:S02]  /*0140*/  UIADD3.X UR11, URZ, UR5, URZ, UP0, !UPT ;  /* 0x000000053f0b7290 */ /* 0x000fe400087fe43f */
[----:B------:R-:W-:-:S07]  /*0150*/  UIADD3.X UR5, URZ, UR5, URZ, UP1, !UPT ;  /* 0x000000053f057290 */ /* 0x000fce0008ffe43f */
[----:B------:R0:W-:Y:S02]  /*0160*/  UTMACCTL.PF [UR10] ;  /* 0x000000000a0079b9 */ /* 0x0001e40008040000 */
[----:B------:R0:W-:Y:S02]  /*0170*/  UTMACCTL.PF [UR4] ;  /* 0x00000000040079b9 */ /* 0x0001e40008040000 */
[----:B0-----:R-:W-:Y:S01]  /*0180*/  NOP ;  /* 0x0000000000007918 */ /* 0x001fe20000000000 */
.L_x_1:
[----:B------:R-:W-:Y:S05]  /*0190*/  BSYNC B0 ;  /* 0x0000000000007941 */ /* 0x000fea0003800000 */
.L_x_0:
[----:B------:R-:W0:Y:S01]  /*01a0*/  SHFL.IDX PT, R2, R0, RZ, 0x1f ;  /* 0x00001fff00027589 */ /* 0x000e2200000e0000 */
[----:B------:R-:W-:Y:S01]  /*01b0*/  UISETP.NE.AND UP0, UPT, UR6, 0x3, UPT ;  /* 0x000000030600788c */ /* 0x000fe2000bf05270 */
[----:B------:R-:W-:Y:S01]  /*01c0*/  ISETP.NE.AND P1, PT, RZ, UR8, PT ;  /* 0x00000008ff007c0c */ /* 0x000fe2000bf25270 */
[----:B------:R-:W-:Y:S02]  /*01d0*/  UIADD3 UR11, UR8, -0x1, URZ ;  /* 0xffffffff080b7890 */ /* 0x000fe4000fffe03f */
[----:B------:R-:W-:Y:S02]  /*01e0*/  UISETP.EQ.OR UP0, UPT, UR6, URZ, !UP0 ;  /* 0x0000003f0600728c */ /* 0x000fe4000c702670 */
[----:B------:R-:W-:Y:S02]  /*01f0*/  UISETP.GE.U32.AND UP1, UPT, UR11, 0x2, UPT ;  /* 0x000000020b00788c */ /* 0x000fe4000bf26070 */
[----:B------:R-:W-:-:S04]  /*0200*/  UISETP.EQ.AND UP0, UPT, UR8, URZ, UP0 ;  /* 0x0000003f0800728c */ /* 0x000fc80008702270 */
[----:B------:R-:W-:-:S04]  /*0210*/  USEL UR7, URZ, 0x1, !UP0 ;  /* 0x000000013f077887 */ /* 0x000fc8000c000000 */
[----:B------:R-:W-:Y:S01]  /*0220*/  USEL UR7, UR7, 0x2, UP1 ;  /* 0x0000000207077887 */ /* 0x000fe20008800000 */
[----:B0-----:R-:W-:-:S13]  /*0230*/  ISETP.NE.AND P0, PT, R2, RZ, PT ;  /* 0x000000ff0200720c */ /* 0x001fda0003f05270 */
[----:B------:R-:W-:Y:S05]  /*0240*/  @P0 BRA `(.L_x_2) ;  /* 0x0000000000840947 */ /* 0x000fea0003800000 */
[----:B------:R-:W-:Y:S01]  /*0250*/  ELECT P0, URZ, PT ;  /* 0x00000000003f782f */ /* 0x000fe20003800000 */
[----:B------:R-:W-:-:S12]  /*0260*/  BSSY B0, `(.L_x_2) ;  /* 0x000001f000007945 */ /* 0x000fd80003800000 */
[----:B------:R-:W-:Y:S05]  /*0270*/  @!P0 BRA `(.L_x_3) ;  /* 0x0000000000748947 */ /* 0x000fea0003800000 */
[----:B------:R-:W0:Y:S01]  /*0280*/  S2UR UR10, SR_CgaCtaId ;  /* 0x00000000000a79c3 */ /* 0x000e220000008800 */
[----:B------:R-:W-:Y:S01]  /*0290*/  UMOV UR4, 0x400 ;  /* 0x0000040000047882 */ /* 0x000fe20000000000 */
[----:B------:R-:W-:Y:S01]  /*02a0*/  UMOV UR5, 0x1 ;  /* 0x0000000100057882 */ /* 0x000fe20000000000 */
[----:B------:R-:W-:Y:S02]  /*02b0*/  UMOV UR8, 0x100 ;  /* 0x0000010000087882 */ /* 0x000fe40000000000 */
[----:B------:R-:W-:-:S04]  /*02c0*/  UIADD3 UR8, -UR8, 0x100000, URZ ;  /* 0x0010000008087890 */ /* 0x000fc8000fffe13f */
[----:B------:R-:W-:Y:S02]  /*02d0*/  USHF.L.U32 UR9, UR8, 0xb, URZ ;  /* 0x0000000b08097899 */ /* 0x000fe4000800063f */
[----:B------:R-:W-:Y:S02]  /*02e0*/  USHF.L.U32 UR8, UR8, 0x1, URZ ;  /* 0x0000000108087899 */ /* 0x000fe4000800063f */
[----:B0-----:R-:W-:Y:S02]  /*02f0*/  ULEA UR10, UR10, UR4, 0x18 ;  /* 0x000000040a0a7291 */ /* 0x001fe4000f8ec03f */
[----:B------:R-:W-:-:S04]  /*0300*/  UIADD3 UR4, -UR5, 0x100000, URZ ;  /* 0x0010000005047890 */ /* 0x000fc8000fffe13f */
[----:B------:R-:W-:Y:S02]  /*0310*/  USHF.L.U32 UR5, UR4, 0xb, URZ ;  /* 0x0000000b04057899 */ /* 0x000fe4000800063f */
[----:B------:R-:W-:Y:S01]  /*0320*/  USHF.L.U32 UR4, UR4, 0x1, URZ ;  /* 0x0000000104047899 */ /* 0x000fe2000800063f */
[----:B------:R-:W0:Y:S11]  /*0330*/  FENCE.VIEW.ASYNC.S ;  /* 0x00000000000073c6 */ /* 0x000e360000000000 */
[----:B0-----:R0:W1:Y:S01]  /*0340*/  SYNCS.EXCH.64 URZ, [UR10], UR4 ;  /* 0x000000040a3f75b2 */ /* 0x0010620008000100 */
[----:B------:R0:W2:Y:S01]  /*0350*/  SYNCS.EXCH.64 URZ, [UR10+0x40], UR8 ;  /* 0x000040080a3f75b2 */ /* 0x0000a20008000100 */
[----:B------:R0:W3:Y:S01]  /*0360*/  SYNCS.EXCH.64 URZ, [UR10+0x8], UR4 ;  /* 0x000008040a3f75b2 */ /* 0x0000e20008000100 */
[----:B------:R0:W4:Y:S01]  /*0370*/  SYNCS.EXCH.64 URZ, [UR10+0x48], UR8 ;  /* 0x000048080a3f75b2 */ /* 0x0001220008000100 */
[----:B------:R0:W0:Y:S01]  /*0380*/  SYNCS.EXCH.64 URZ, [UR10+0x10], UR4 ;  /* 0x000010040a3f75b2 */ /* 0x0000220008000100 */
        /* <DEDUP_REMOVED lines=11> */
[----:B------:R-:W-:Y:S01]  /*0440*/  NOP ;  /* 0x0000000000007918 */ /* 0x000fe20000000000 */
.L_x_3:
[----:B0-----:R-:W-:Y:S05]  /*0450*/  BSYNC B0 ;  /* 0x0000000000007941 */ /* 0x001fea0003800000 */
.L_x_2:
[----:B------:R-:W0:Y:S01]  /*0460*/  LDC R2, c[0x0][0x65c] ;  /* 0x00019700ff027b82 */ /* 0x000e220000000800 */
[----:B------:R-:W5:Y:S01]  /*0470*/  SHFL.IDX PT, R0, R0, RZ, 0x1f ;  /* 0x00001fff00007589 */ /* 0x000f6200000e0000 */
[----:B------:R-:W-:Y:S01]  /*0480*/  ELECT P0, URZ, PT ;  /* 0x00000000003f782f */ /* 0x000fe20003800000 */
[----:B------:R-:W-:Y:S01]  /*0490*/  IMAD.MOV.U32 R3, RZ, RZ, RZ ;  /* 0x000000ffff037224 */ /* 0x000fe200078e00ff */
[----:B------:R-:W-:Y:S01]  /*04a0*/  UMOV UR4, 0x20 ;  /* 0x0000002000047882 */ /* 0x000fe20000000000 */
[----:B------:R-:W1:Y:S01]  /*04b0*/  S2R R10, SR_CTAID.Y ;  /* 0x00000000000a7919 */ /* 0x000e620000002600 */
[----:B------:R-:W-:Y:S01]  /*04c0*/  NOP ;  /* 0x0000000000007918 */ /* 0x000fe20000000000 */
[----:B------:R-:W-:Y:S01]  /*04d0*/  NOP ;  /* 0x0000000000007918 */ /* 0x000fe20000000000 */
[----:B0-----:R-:W-:Y:S02]  /*04e0*/  ISETP.NE.AND P4, PT, R2, 0x1, PT ;  /* 0x000000010200780c */ /* 0x001fe40003f85270 */
[----:B------:R-:W0:Y:S01]  /*04f0*/  S2R R2, SR_CTAID.X ;  /* 0x0000000000027919 */ /* 0x000e220000002500 */
[----:B-----5:R-:W-:-:S10]  /*0500*/  ISETP.NE.OR P0, PT, R0, RZ, !P0 ;  /* 0x000000ff0000720c */ /* 0x020fd40004705670 */
[----:B------:R-:W0:Y:S01]  /*0510*/  @P4 LDC R7, c[0x0][0x10] ;  /* 0x00000400ff074b82 */ /* 0x000e220000000800 */
[----:B-1----:R-:W-:Y:S02]  /*0520*/  @P4 IMAD.MOV.U32 R4, RZ, RZ, R10 ;  /* 0x000000ffff044224 */ /* 0x002fe400078e000a */
[----:B------:R-:W-:Y:S01]  /*0530*/  VOTEU.ALL UP0, P0 ;  /* 0x00000000003f7886 */ /* 0x000fe20000000000 */
[----:B------:R-:W-:Y:S01]  /*0540*/  @P4 IMAD.MOV.U32 R5, RZ, RZ, RZ ;  /* 0x000000ffff054224 */ /* 0x000fe200078e00ff */
[----:B------:R-:W-:Y:S01]  /*0550*/  VOTEU.ALL UP1, P0 ;  /* 0x00000000003f7886 */ /* 0x000fe20000020000 */
[----:B------:R-:W-:Y:S02]  /*0560*/  @P4 IMAD.MOV.U32 R11, RZ, RZ, RZ ;  /* 0x000000ffff0b4224 */ /* 0x000fe400078e00ff */
[----:B------:R-:W1:Y:S01]  /*0570*/  @!P4 LDC R9, c[0x0][0xc] ;  /* 0x00000300ff09cb82 */ /* 0x000e620000000800 */
[----:B------:R-:W-:Y:S01]  /*0580*/  @!UP0 UMOV UR8, 0x400 ;  /* 0x0000040000088882 */ /* 0x000fe20000000000 */
[----:B------:R-:W-:-:S04]  /*0590*/  @!UP0 UIADD3 UR4, -UR4, 0x100000, URZ ;  /* 0x0010000004048890 */ /* 0x000fc8000fffe13f */
[----:B------:R-:W-:Y:S02]  /*05a0*/  @!UP0 USHF.L.U32 UR5, UR4, 0xb, URZ ;  /* 0x0000000b04058899 */ /* 0x000fe4000800063f */
[----:B------:R-:W-:Y:S01]  /*05b0*/  @!UP0 USHF.L.U32 UR4, UR4, 0x1, URZ ;  /* 0x0000000104048899 */ /* 0x000fe2000800063f */
[----:B------:R-:W5:Y:S01]  /*05c0*/  @!UP0 S2UR UR9, SR_CgaCtaId ;  /* 0x00000000000989c3 */ /* 0x000f620000008800 */
[----:B0-----:R-:W-:-:S04]  /*05d0*/  @P4 IMAD.WIDE.U32 R6, R2, R7, R4 ;  /* 0x0000000702064225 */ /* 0x001fc800078e0004 */
[----:B------:R-:W-:Y:S02]  /*05e0*/  @P4 IMAD.MOV.U32 R14, RZ, RZ, R6 ;  /* 0x000000ffff0e4224 */ /* 0x000fe400078e0006 */
[----:B------:R-:W-:Y:S02]  /*05f0*/  @P4 IMAD.IADD R15, R7, 0x1, R11 ;  /* 0x00000001070f4824 */ /* 0x000fe400078e020b */
[----:B-1----:R-:W-:-:S04]  /*0600*/  @!P4 IMAD.WIDE.U32 R4, R9, R10, R2 ;  /* 0x0000000a0904c225 */ /* 0x002fc800078e0002 */
[----:B------:R-:W-:Y:S02]  /*0610*/  @!P4 IMAD.MOV.U32 R14, RZ, RZ, R4 ;  /* 0x000000ffff0ec224 */ /* 0x000fe400078e0004 */
[----:B------:R-:W-:Y:S01]  /*0620*/  @!P4 IMAD.MOV.U32 R15, RZ, RZ, R5 ;  /* 0x000000ffff0fc224 */ /* 0x000fe200078e0005 */
[----:B-----5:R-:W-:Y:S02]  /*0630*/  @!UP0 ULEA UR8, UR9, UR8, 0x18 ;  /* 0x0000000809088291 */ /* 0x020fe4000f8ec03f */
[----:B------:R0:W-:Y:S01]  /*0640*/  STL [R1+0x378], R14 ;  /* 0x0003780e01007387 */ /* 0x0001e20000100800 */
[----:B------:R-:W-:-:S03]  /*0650*/  VOTEU.ALL UP0, P0 ;  /* 0x00000000003f7886 */ /* 0x000fc60000000000 */
[----:B------:R0:W-:Y:S04]  /*0660*/  STL [R1+0x374], R15 ;  /* 0x0003740f01007387 */ /* 0x0001e80000100800 */
[----:B------:R-:W1:Y:S02]  /*0670*/  FENCE.VIEW.ASYNC.S ;  /* 0x00000000000073c6 */ /* 0x000e640000000000 */
[----:B-1----:R0:W2:Y:S01]  /*0680*/  @!UP0 SYNCS.EXCH.64 URZ, [UR8+0x90], UR4 ;  /* 0x00009004083f85b2 */ /* 0x0020a20008000100 */
[----:B------:R0:W2:Y:S01]  /*0690*/  @!UP1 SYNCS.EXCH.64 URZ, [UR8+0x98], UR4 ;  /* 0x00009804083f95b2 */ /* 0x0000a20008000100 */
[----:B------:R-:W-:Y:S01]  /*06a0*/  NOP ;  /* 0x0000000000007918 */ /* 0x000fe20000000000 */
[----:B--234-:R-:W-:Y:S06]  /*06b0*/  BAR.SYNC.DEFER_BLOCKING 0x0 ;  /* 0x0000000000007b1d */ /* 0x01cfec0000010000 */
[----:B0-----:R-:W-:Y:S05]  /*06c0*/  @!P1 BRA `(.L_x_4) ;  /* 0x000001e000289947 */ /* 0x001fea0003800000 */
[----:B------:R-:W-:-:S06]  /*06d0*/  UISETP.GT.U32.AND UP0, UPT, UR11, 0x1, UPT ;  /* 0x000000010b00788c */ /* 0x000fcc000bf04070 */
[----:B------:R-:W-:-:S13]  /*06e0*/  PLOP3.LUT P0, PT, PT, PT, UP0, 0x80, 0x0 ;  /* 0x000000000000781c */ /* 0x000fda0003f0f008 */
[----:B------:R-:W-:Y:S05]  /*06f0*/  @P0 EXIT ;  /* 0x000000000000094d */ /* 0x000fea0003800000 */
[----:B------:R-:W-:Y:S01]  /*0700*/  IMAD.MOV.U32 R5, RZ, RZ, -0x1 ;  /* 0xffffffffff057424 */ /* 0x000fe200078e00ff */
[----:B------:R-:W-:Y:S01]  /*0710*/  ULDC.64 UR4, c[0x0][0x650] ;  /* 0x0001940000047ab9 */ /* 0x000fe20000000a00 */
[----:B------:R-:W-:Y:S01]  /*0720*/  IMAD.MOV.U32 R4, RZ, RZ, -0x1 ;  /* 0xffffffffff047424 */ /* 0x000fe200078e00ff */
[----:B------:R-:W-:Y:S01]  /*0730*/  ISETP.GE.U32.AND P0, PT, R14, UR4, PT ;  /* 0x000000040e007c0c */ /* 0x000fe2000bf06070 */
[----:B------:R-:W-:Y:S01]  /*0740*/  UMOV UR42, 0xffffffff ;  /* 0xffffffff002a7882 */ /* 0x000fe20000000000 */
[----:B------:R0:W-:Y:S01]  /*0750*/  STL [R1+0x380], R5 ;  /* 0x0003800501007387 */ /* 0x0001e20000100800 */
[----:B------:R-:W-:Y:S02]  /*0760*/  PRMT R0, RZ, 0x7610, R0 ;  /* 0x00007610ff007816 */ /* 0x000fe40000000000 */
[----:B------:R-:W-:Y:S01]  /*0770*/  ISETP.GE.U32.AND.EX P0, PT, R15, UR5, PT, P0 ;  /* 0x000000050f007c0c */ /* 0x000fe2000bf06100 */
[----:B------:R0:W-:-:S12]  /*0780*/  STL [R1+0x37c], R4 ;  /* 0x00037c0401007387 */ /* 0x0001d80000100800 */
[----:B0-----:R-:W-:Y:S05]  /*0790*/  @P0 BRA `(.L_x_5) ;  /* 0x00000004006c0947 */ /* 0x001fea0003800000 */
[----:B------:R-:W-:Y:S01]  /*07a0*/  ULDC.64 UR14, c[0x0][0x628] ;  /* 0x00018a00000e7ab9 */ /* 0x000fe20000000a00 */
[----:B------:R-:W0:Y:S01]  /*07b0*/  LDC.64 R12, c[0x0][0x620] ;  /* 0x00018800ff0c7b82 */ /* 0x000e220000000a00 */
[----:B------:R-:W-:Y:S01]  /*07c0*/  ISETP.NE.U32.AND P0, PT, RZ, UR14, PT ;  /* 0x0000000eff007c0c */ /* 0x000fe2000bf05070 */
[----:B------:R-:W-:Y:S01]  /*07d0*/  ULDC UR13, c[0x0][0x630] ;  /* 0x00018c00000d7ab9 */ /* 0x000fe20000000800 */
[----:B------:R-:W-:Y:S02]  /*07e0*/  R2UR UR4, R14 ;  /* 0x000000000e0472ca */ /* 0x000fe400000e0000 */
[----:B------:R-:W-:Y:S02]  /*07f0*/  ISETP.NE.AND.EX P0, PT, RZ, UR15, PT, P0 ;  /* 0x0000000fff007c0c */ /* 0x000fe4000bf05300 */
[----:B------:R-:W-:-:S11]  /*0800*/  R2UR UR5, R15 ;  /* 0x000000000f0572ca */ /* 0x000fd600000e0000 */
[----:B------:R-:W-:Y:S05]  /*0810*/  @!P0 BRA `(.L_x_6) ;  /* 0x0000000000308947 */ /* 0x000fea0003800000 */
[----:B------:R-:W-:Y:S01]  /*0820*/  R2UR UR4, R14 ;  /* 0x000000000e0472ca */ /* 0x000fe200000e0000 */
[----:B------:R-:W-:Y:S01]  /*0830*/  ULDC UR6, c[0x0][0x634] ;  /* 0x00018d0000067ab9 */ /* 0x000fe20000000800 */
[----:B------:R-:W-:-:S11]  /*0840*/  R2UR UR12, R15 ;  /* 0x000000000f0c72ca */ /* 0x000fd600000e0000 */
[----:B------:R-:W-:-:S04]  /*0850*/  UIADD3 UR6, UP0, UR4, UR6, URZ ;  /* 0x0000000604067290 */ /* 0x000fc8000ff1e03f */
[----:B------:R-:W-:-:S04]  /*0860*/  UIADD3.X UR12, URZ, UR12, URZ, UP0, !UPT ;  /* 0x0000000c3f0c7290 */ /* 0x000fc800087fe43f */
[----:B------:R-:W-:-:S04]  /*0870*/  UIMAD.WIDE.U32 UR4, UR12, UR14, URZ ;  /* 0x0000000e0c0472a5 */ /* 0x000fc8000f8e003f */
[----:B------:R-:W-:Y:S02]  /*0880*/  UIMAD.WIDE.U32 UR8, UP0, UR6, UR15, UR4 ;  /* 0x0000000f060872a5 */ /* 0x000fe4000f800004 */
[----:B------:R-:W-:Y:S02]  /*0890*/  UIMAD.WIDE.U32 UR4, UR6, UR14, URZ ;  /* 0x0000000e060472a5 */ /* 0x000fe4000f8e003f */
[----:B------:R-:W-:Y:S02]  /*08a0*/  UIADD3.X UR11, URZ, URZ, URZ, UP0, !UPT ;  /* 0x0000003f3f0b7290 */ /* 0x000fe400087fe43f */
[----:B------:R-:W-:Y:S01]  /*08b0*/  UIADD3 URZ, UP0, UR5, UR8, URZ ;  /* 0x00000008053f7290 */ /* 0x000fe2000ff1e03f */
[----:B------:R-:W-:-:S03]  /*08c0*/  UMOV UR10, UR9 ;  /* 0x00000009000a7c82 */ /* 0x000fc60008000000 */
[----:B------:R-:W-:-:S12]  /*08d0*/  UIMAD.WIDE.U32.X UR4, UR12, UR15, UR10, UP0 ;  /* 0x0000000f0c0472a5 */ /* 0x000fd800080e040a */
.L_x_6:
[----:B------:R-:W-:Y:S01]  /*08e0*/  USHF.R.U64 UR42, UR4, UR13, UR5 ;  /* 0x0000000d042a7299 */ /* 0x000fe20008001205 */
[----:B------:R-:W1:Y:S01]  /*08f0*/  LDC R8, c[0x0][0x618] ;  /* 0x00018600ff087b82 */ /* 0x000e620000000800 */
[----:B------:R-:W-:Y:S01]  /*0900*/  USHF.R.U32.HI UR4, URZ, UR13, UR5 ;  /* 0x0000000d3f047299 */ /* 0x000fe20008011605 */
[----:B------:R-:W-:Y:S01]  /*0910*/  I2FP.F32.U32 R0, R2 ;  /* 0x0000000200007245 */ /* 0x000fe20000201000 */
[----:B------:R-:W-:Y:S01]  /*0920*/  IMAD.MOV.U32 R4, RZ, RZ, R14 ;  /* 0x000000ffff047224 */ /* 0x000fe200078e000e */
[----:B------:R-:W-:Y:S01]  /*0930*/  ULDC UR5, c[0x0][0x150] ;  /* 0x0000540000057ab9 */ /* 0x000fe20000000800 */
[----:B------:R-:W-:Y:S01]  /*0940*/  IADD3 R7, P0, RZ, -UR42, RZ ;  /* 0x8000002aff077c10 */ /* 0x000fe2000ff1e0ff */
[----:B------:R-:W-:Y:S02]  /*0950*/  IMAD.MOV.U32 R5, RZ, RZ, R15 ;  /* 0x000000ffff057224 */ /* 0x000fe400078e000f */
[----:B------:R-:W-:Y:S01]  /*0960*/  FMUL R0, R0, UR5 ;  /* 0x0000000500007c20 */ /* 0x000fe20008400000 */
[----:B------:R-:W2:Y:S01]  /*0970*/  LDC.64 R20, c[0x0][0x640] ;  /* 0x00019000ff147b82 */ /* 0x000ea20000000a00 */
[----:B------:R-:W-:Y:S01]  /*0980*/  IMAD.X R9, RZ, RZ, ~UR4, P0 ;  /* 0x80000004ff097e24 */ /* 0x000fe200080e06ff */
[----:B------:R-:W-:Y:S01]  /*0990*/  ULDC UR4, c[0x0][0x154] ;  /* 0x0000550000047ab9 */ /* 0x000fe20000000800 */
[----:B0-----:R-:W-:-:S02]  /*09a0*/  IMAD.WIDE.U32 R4, R7, R12, R4 ;  /* 0x0000000c07047225 */ /* 0x001fc400078e0004 */
[----:B------:R-:W0:Y:S02]  /*09b0*/  F2I.U32.TRUNC.NTZ R0, R0 ;  /* 0x0000000000007305 */ /* 0x000e24000020f000 */
[----:B------:R-:W-:Y:S01]  /*09c0*/  IMAD R6, R9, R12, RZ ;  /* 0x0000000c09067224 */ /* 0x000fe200078e02ff */
[----:B------:R-:W3:Y:S03]  /*09d0*/  LDC R3, c[0x0][0x144] ;  /* 0x00005100ff037b82 */ /* 0x000ee60000000800 */
[----:B------:R-:W-:-:S04]  /*09e0*/  IMAD R7, R7, R13, R6 ;  /* 0x0000000d07077224 */ /* 0x000fc800078e0206 */
[----:B------:R-:W-:Y:S01]  /*09f0*/  IMAD.IADD R5, R5, 0x1, R7 ;  /* 0x0000000105057824 */ /* 0x000fe200078e0207 */
[----:B------:R-:W4:Y:S01]  /*0a00*/  LDC R14, c[0x0][0x608] ;  /* 0x00018200ff0e7b82 */ /* 0x000f220000000800 */
[----:B------:R-:W-:Y:S02]  /*0a10*/  IMAD.MOV.U32 R7, RZ, RZ, -0x1 ;  /* 0xffffffffff077424 */ /* 0x000fe400078e00ff */
[----:B0-----:R-:W-:Y:S01]  /*0a20*/  IMAD.MOV R6, RZ, RZ, -R0 ;  /* 0x000000ffff067224 */ /* 0x001fe200078e0a00 */
[----:B-1----:R-:W-:Y:S02]  /*0a30*/  SHF.R.U64 R12, R4, R8, R5 ;  /* 0x00000008040c7219 */ /* 0x002fe40000001205 */
[----:B------:R-:W-:Y:S02]  /*0a40*/  I2FP.F32.U32 R4, R10 ;  /* 0x0000000a00047245 */ /* 0x000fe40000201000 */
[----:B------:R-:W0:Y:S01]  /*0a50*/  LDC R18, c[0x0][0x658] ;  /* 0x00019600ff127b82 */ /* 0x000e220000000800 */
[----:B--2---:R-:W-:-:S02]  /*0a60*/  ISETP.NE.U32.AND P0, PT, R20, RZ, PT ;  /* 0x000000ff1400720c */ /* 0x004fc40003f05070 */
[----:B------:R-:W-:Y:S01]  /*0a70*/  FMUL R4, R4, UR4 ;  /* 0x0000000404047c20 */ /* 0x000fe20008400000 */
[----:B------:R-:W-:Y:S02]  /*0a80*/  SHF.R.U32.HI R5, RZ, R8, R5 ;  /* 0x00000008ff057219 */ /* 0x000fe40000011605 */
[----:B------:R-:W-:Y:S01]  /*0a90*/  ISETP.NE.AND.EX P0, PT, R21, RZ, PT, P0 ;  /* 0x000000ff1500720c */ /* 0x000fe20003f05300 */
[----:B------:R1:W2:Y:S01]  /*0aa0*/  F2I.U32.TRUNC.NTZ R11, R4 ;  /* 0x00000004000b7305 */ /* 0x0002a2000020f000 */
[----:B------:R-:W1:Y:S01]  /*0ab0*/  LDC R13, c[0x0][0x148] ;  /* 0x00005200ff0d7b82 */ /* 0x000e620000000800 */
[----:B---3--:R-:W-:-:S07]  /*0ac0*/  IMAD R0, R3, R6, R2 ;  /* 0x0000000603007224 */ /* 0x008fce00078e0202 */
[----:B------:R-:W3:Y:S01]  /*0ad0*/  LDC R16, c[0x0][0x600] ;  /* 0x00018000ff107b82 */ /* 0x000ee20000000800 */
[-CC-:B----4-:R-:W-:Y:S02]  /*0ae0*/  SHF.R.U64 R24, R12, R14.reuse, R5.reuse ;  /* 0x0000000e0c187219 */ /* 0x190fe40000001205 */
[----:B------:R-:W-:Y:S01]  /*0af0*/  SHF.R.U32.HI R3, RZ, R14, R5 ;  /* 0x0000000eff037219 */ /* 0x000fe20000011605 */
[----:B------:R-:W-:-:S04]  /*0b00*/  IMAD.MOV.U32 R5, RZ, RZ, 0x1 ;  /* 0x00000001ff057424 */ /* 0x000fc800078e00ff */
[----:B------:R-:W4:Y:S01]  /*0b10*/  LDC R17, c[0x0][0x648] ;  /* 0x00019200ff117b82 */ /* 0x000f220000000800 */
[-C--:B0-----:R-:W-:Y:S02]  /*0b20*/  SHF.L.U32 R2, R7, R18.reuse, RZ ;  /* 0x0000001207027219 */ /* 0x081fe400000006ff */
[--C-:B------:R-:W-:Y:S02]  /*0b30*/  SHF.R.U64 R14, R24, R18, R3.reuse ;  /* 0x00000012180e7219 */ /* 0x100fe40000001203 */
[----:B------:R-:W-:Y:S02]  /*0b40*/  LOP3.LUT R9, RZ, R2, RZ, 0x33, !PT ;  /* 0x00000002ff097212 */ /* 0x000fe400078e33ff */
[-C--:B------:R-:W-:Y:S01]  /*0b50*/  SHF.R.U32.HI R3, RZ, R18.reuse, R3 ;  /* 0x00000012ff037219 */ /* 0x080fe20000011603 */
[----:B------:R-:W0:Y:S01]  /*0b60*/  LDC R19, c[0x0][0x638] ;  /* 0x00018e00ff137b82 */ /* 0x000e220000000800 */
[----:B------:R-:W-:Y:S01]  /*0b70*/  SHF.L.U32 R8, R5, R18, RZ ;  /* 0x0000001205087219 */ /* 0x000fe200000006ff */
[----:B------:R-:W-:-:S06]  /*0b80*/  IMAD.MOV.U32 R2, RZ, RZ, R14 ;  /* 0x000000ffff027224 */ /* 0x000fcc00078e000e */
[----:B------:R-:W0:Y:S01]  /*0b90*/  LDC R22, c[0x0][0x610] ;  /* 0x00018400ff167b82 */ /* 0x000e220000000800 */
[----:B-12---:R-:W-:Y:S05]  /*0ba0*/  @!P0 BRA `(.L_x_7) ;  /* 0x0000000000288947 */ /* 0x006fea0003800000 */
[----:B------:R-:W1:Y:S02]  /*0bb0*/  LDC R7, c[0x0][0x64c] ;  /* 0x00019300ff077b82 */ /* 0x000e640000000800 */
[----:B-1----:R-:W-:-:S05]  /*0bc0*/  IADD3 R7, P0, R14, R7, RZ ;  /* 0x000000070e077210 */ /* 0x002fca0007f1e0ff */
[----:B------:R-:W-:-:S04]  /*0bd0*/  IMAD.X R15, RZ, RZ, R3, P0 ;  /* 0x000000ffff0f7224 */ /* 0x000fc800000e0603 */
[----:B------:R-:W-:-:S04]  /*0be0*/  IMAD.WIDE.U32 R2, R15, R20, RZ ;  /* 0x000000140f027225 */ /* 0x000fc800078e00ff */
[----:B------:R-:W-:-:S04]  /*0bf0*/  IMAD.WIDE.U32 R4, P0, R7, R21, R2 ;  /* 0x0000001507047225 */ /* 0x000fc80007800002 */
[----:B------:R-:W-:-:S04]  /*0c00*/  IMAD.WIDE.U32 R2, R7, R20, RZ ;  /* 0x0000001407027225 */ /* 0x000fc800078e00ff */
[----:B------:R-:W-:Y:S01]  /*0c10*/  IMAD.X R7, RZ, RZ, RZ, P0 ;  /* 0x000000ffff077224 */ /* 0x000fe200000e06ff */
[----:B------:R-:W-:Y:S01]  /*0c20*/  IADD3 RZ, P0, R3, R4, RZ ;  /* 0x0000000403ff7210 */ /* 0x000fe20007f1e0ff */
[----:B------:R-:W-:-:S04]  /*0c30*/  IMAD.MOV.U32 R6, RZ, RZ, R5 ;  /* 0x000000ffff067224 */ /* 0x000fc800078e0005 */
[----:B------:R-:W-:-:S08]  /*0c40*/  IMAD.WIDE.U32.X R2, R15, R21, R6, P0 ;  /* 0x000000150f027225 */ /* 0x000fd000000e0406 */
.L_x_7:
[----:B----4-:R-:W-:Y:S01]  /*0c50*/  SHF.R.U64 R2, R2, R17, R3 ;  /* 0x0000001102027219 */ /* 0x010fe20000001203 */
[----:B---3--:R-:W-:Y:S01]  /*0c60*/  VIADD R3, R16, 0xffffffff ;  /* 0xffffffff10037836 */ /* 0x008fe20000000000 */
[----:B------:R-:W-:Y:S01]  /*0c70*/  LOP3.LUT R9, R24, R9, RZ, 0xc0, !PT ;  /* 0x0000000918097212 */ /* 0x000fe200078ec0ff */
[----:B------:R-:W-:Y:S02]  /*0c80*/  IMAD.MOV R11, RZ, RZ, -R11 ;  /* 0x000000ffff0b7224 */ /* 0x000fe400078e0a0b */
[----:B------:R-:W-:Y:S01]  /*0c90*/  IMAD.MOV R4, RZ, RZ, -R2 ;  /* 0x000000ffff047224 */ /* 0x000fe200078e0a02 */
[----:B------:R-:W-:Y:S01]  /*0ca0*/  LOP3.LUT R12, R12, R3, RZ, 0xc0, !PT ;  /* 0x000000030c0c7212 */ /* 0x000fe200078ec0ff */
[----:B------:R-:W-:Y:S02]  /*0cb0*/  @P4 IMAD R0, R13, R11, R10 ;  /* 0x0000000b0d004224 */ /* 0x000fe400078e020a */
[----:B------:R-:W-:Y:S02]  /*0cc0*/  IMAD R9, R8, R2, R9 ;  /* 0x0000000208097224 */ /* 0x000fe400078e0209 */
[----:B0-----:R-:W-:-:S02]  /*0cd0*/  IMAD R3, R4, R19, R14 ;  /* 0x0000001304037224 */ /* 0x001fc400078e020e */
[----:B------:R-:W-:Y:S02]  /*0ce0*/  IMAD R2, R9, R22, R0 ;  /* 0x0000001609027224 */ /* 0x000fe400078e0200 */
[----:B------:R-:W-:Y:S02]  /*0cf0*/  IMAD R3, R3, R16, R12 ;  /* 0x0000001003037224 */ /* 0x000fe400078e020c */
[----:B------:R-:W-:-:S03]  /*0d00*/  IMAD.MOV.U32 R0, RZ, RZ, 0x1 ;  /* 0x00000001ff007424 */ /* 0x000fc600078e00ff */
[----:B------:R-:W-:Y:S02]  /*0d10*/  SEL R4, R3, R2, !P4 ;  /* 0x0000000203047207 */ /* 0x000fe40006000000 */
[----:B------:R-:W-:-:S03]  /*0d20*/  SEL R2, R2, R3, !P4 ;  /* 0x0000000302027207 */ /* 0x000fc60006000000 */
[----:B------:R0:W-:Y:S04]  /*0d30*/  STL [R1+0x37c], R4 ;  /* 0x00037c0401007387 */ /* 0x0001e80000100800 */
[----:B------:R0:W-:Y:S02]  /*0d40*/  STL [R1+0x380], R2 ;  /* 0x0003800201007387 */ /* 0x0001e40000100800 */
.L_x_5:
[----:B------:R-:W-:-:S08]  /*0d50*/  NOP ;  /* 0x0000000000007918 */ /* 0x000fd00000000000 */
[----:B------:R-:W1:Y:S02]  /*0d60*/  USETMAXREG.TRY_ALLOC.CTAPOOL UP0, 0xe8 ;  /* 0x000000e8000079c8 */ /* 0x000e640008000600 */
[----:B-1----:R-:W-:-:S13]  /*0d70*/  PLOP3.LUT P0, PT, PT, PT, UP0, 0x80, 0x0 ;  /* 0x000000000000781c */ /* 0x002fda0003f0f008 */
[----:B------:R-:W-:Y:S05]  /*0d80*/  @!P0 BRA `(.L_x_5) ;  /* 0xfffffffc00f08947 */ /* 0x000fea000383ffff */
[----:B------:R-:W-:Y:S01]  /*0d90*/  ULDC.64 UR4, c[0x0][0x598] ;  /* 0x0001660000047ab9 */ /* 0x000fe20000000a00 */
[----:B------:R-:W-:Y:S01]  /*0da0*/  ULDC.64 UR48, c[0x0][0x208] ;  /* 0x0000820000307ab9 */ /* 0x000fe20000000a00 */
[----:B------:R-:W-:-:S04]  /*0db0*/  ISETP.NE.U32.AND P0, PT, RZ, UR4, PT ;  /* 0x00000004ff007c0c */ /* 0x000fc8000bf05070 */
[----:B------:R-:W-:-:S13]  /*0dc0*/  ISETP.NE.AND.EX P0, PT, RZ, UR5, PT, P0 ;  /* 0x00000005ff007c0c */ /* 0x000fda000bf05300 */
[----:B------:R-:W-:Y:S05]  /*0dd0*/  @!P0 BRA `(.L_x_8) ;  /* 0x0000000000208947 */ /* 0x000fea0003800000 */
[----:B0-----:R-:W0:Y:S02]  /*0de0*/  LDC.64 R2, c[0x0][0x598] ;  /* 0x00016600ff027b82 */ /* 0x001e240000000a00 */
[----:B0-----:R-:W2:Y:S02]  /*0df0*/  LDG.E.64 R2, desc[UR48][R2.64] ;  /* 0x0000003002027981 */ /* 0x001ea4000c1e1b00 */
[----:B--2---:R-:W-:-:S04]  /*0e00*/  ISETP.NE.U32.AND P0, PT, R2, RZ, PT ;  /* 0x000000ff0200720c */ /* 0x004fc80003f05070 */
[----:B------:R-:W-:-:S13]  /*0e10*/  ISETP.NE.AND.EX P0, PT, R3, RZ, PT, P0 ;  /* 0x000000ff0300720c */ /* 0x000fda0003f05300 */
[----:B------:R-:W-:Y:S05]  /*0e20*/  @!P0 BRA `(.L_x_8) ;  /* 0x00000000000c8947 */ /* 0x000fea0003800000 */
[----:B------:R-:W2:Y:S02]  /*0e30*/  LD.E R2, desc[UR48][R2.64] ;  /* 0x0000003002027980 */ /* 0x000ea4000c101900 */
[----:B--2---:R-:W-:Y:S01]  /*0e40*/  R2UR UR41, R2 ;  /* 0x00000000022972ca */ /* 0x004fe200000e0000 */
[----:B------:R-:W-:-:S14]  /*0e50*/  BRA `(.L_x_9) ;  /* 0x0000000000247947 */ /* 0x000fdc0003800000 */
.L_x_8:
[----:B------:R-:W-:Y:S02]  /*0e60*/  ULDC.64 UR4, c[0x0][0x588] ;  /* 0x0001620000047ab9 */ /* 0x000fe40000000a00 */
[----:B------:R-:W-:-:S04]  /*0e70*/  ISETP.NE.U32.AND P0, PT, RZ, UR4, PT ;  /* 0x00000004ff007c0c */ /* 0x000fc8000bf05070 */
[----:B------:R-:W-:-:S13]  /*0e80*/  ISETP.NE.AND.EX P0, PT, RZ, UR5, PT, P0 ;  /* 0x00000005ff007c0c */ /* 0x000fda000bf05300 */
[----:B------:R-:W-:Y:S05]  /*0e90*/  @!P0 BRA `(.L_x_10) ;  /* 0x0000000000108947 */ /* 0x000fea0003800000 */
[----:B0-----:R-:W0:Y:S02]  /*0ea0*/  LDC.64 R2, c[0x0][0x588] ;  /* 0x00016200ff027b82 */ /* 0x001e240000000a00 */
[----:B0-----:R-:W2:Y:S02]  /*0eb0*/  LDG.E R2, desc[UR48][R2.64] ;  /* 0x0000003002027981 */ /* 0x001ea4000c1e1900 */
[----:B--2---:R-:W-:Y:S01]  /*0ec0*/  R2UR UR41, R2 ;  /* 0x00000000022972ca */ /* 0x004fe200000e0000 */
[----:B------:R-:W-:-:S14]  /*0ed0*/  BRA `(.L_x_9) ;  /* 0x0000000000047947 */ /* 0x000fdc0003800000 */
.L_x_10:
[----:B------:R-:W-:-:S05]  /*0ee0*/  ULDC UR41, c[0x0][0x580] ;  /* 0x0001600000297ab9 */ /* 0x000fca0000000800 */
.L_x_9:
[----:B------:R-:W-:Y:S02]  /*0ef0*/  ULDC.64 UR4, c[0x0][0x5a0] ;  /* 0x0001680000047ab9 */ /* 0x000fe40000000a00 */
        /* <DEDUP_REMOVED lines=11> */
.L_x_11:
        /* <DEDUP_REMOVED lines=8> */
.L_x_13:
[----:B------:R-:W-:-:S05]  /*1030*/  ULDC UR40, c[0x0][0x584] ;  /* 0x0001610000287ab9 */ /* 0x000fca0000000800 */
.L_x_12:
[----:B------:R-:W-:-:S13]  /*1040*/  LOP3.LUT P0, RZ, R0, 0xff, RZ, 0xc0, !PT ;  /* 0x000000ff00ff7812 */ /* 0x000fda000780c0ff */
[----:B------:R-:W-:Y:S05]  /*1050*/  @!P0 EXIT ;  /* 0x000000000000894d */ /* 0x000fea0003800000 */
[----:B------:R-:W-:Y:S01]  /*1060*/  ULDC UR4, c[0x0][0x28c] ;  /* 0x0000a30000047ab9 */ /* 0x000fe20000000800 */
[----:B------:R-:W-:Y:S02]  /*1070*/  ULOP3.LUT UR8, UR7, 0x1, URZ, 0xfc, !UPT ;  /* 0x0000000107087892 */ /* 0x000fe4000f8efc3f */
[----:B------:R-:W-:-:S04]  /*1080*/  UIADD3 UR4, UR4, 0x3f, URZ ;  /* 0x0000003f04047890 */ /* 0x000fc8000fffe03f */
[----:B------:R-:W-:-:S04]  /*1090*/  USHF.R.S32.HI UR5, URZ, 0x1f, UR4 ;  /* 0x0000001f3f057899 */ /* 0x000fc80008011404 */
[----:B------:R-:W-:-:S03]  /*10a0*/  ULEA.HI UR5, UR5, UR4, URZ, 0x6 ;  /* 0x0000000405057291 */ /* 0x000fc6000f8f303f */
[----:B------:R-:W-:Y:S01]  /*10b0*/  UMOV UR4, URZ ;  /* 0x0000003f00047c82 */ /* 0x000fe20008000000 */
[----:B------:R-:W-:-:S03]  /*10c0*/  USHF.R.S32.HI UR11, URZ, 0x6, UR5 ;  /* 0x000000063f0b7899 */ /* 0x000fc60008011405 */
[----:B------:R-:W-:-:S09]  /*10d0*/  UMOV UR5, URZ ;  /* 0x0000003f00057c82 */ /* 0x000fd20008000000 */
.L_x_486:
[----:B------:R-:W-:Y:S01]  /*10e0*/  STL [R1+0x370], RZ ;  /* 0x000370ff01007387 */ /* 0x000fe20000100800 */
[----:B-1----:R-:W1:Y:S01]  /*10f0*/  S2UR UR16, SR_CgaCtaId ;  /* 0x00000000001079c3 */ /* 0x002e620000008800 */
[----:B------:R-:W-:Y:S01]  /*1100*/  UMOV UR15, 0x400 ;  /* 0x00000400000f7882 */ /* 0x000fe20000000000 */
[----:B------:R-:W-:Y:S01]  /*1110*/  UMOV UR6, URZ ;  /* 0x0000003f00067c82 */ /* 0x000fe20008000000 */
[----:B------:R-:W-:Y:S01]  /*1120*/  STL [R1+0x36c], RZ ;  /* 0x00036cff01007387 */ /* 0x000fe20000100800 */
[----:B------:R-:W-:Y:S01]  /*1130*/  UMOV UR12, URZ ;  /* 0x0000003f000c7c82 */ /* 0x000fe20008000000 */
[----:B------:R-:W-:Y:S01]  /*1140*/  UMOV UR13, URZ ;  /* 0x0000003f000d7c82 */ /* 0x000fe20008000000 */
[----:B------:R-:W-:Y:S01]  /*1150*/  UMOV UR46, UR5 ;  /* 0x00000005002e7c82 */ /* 0x000fe20008000000 */
[----:B------:R-:W-:Y:S01]  /*1160*/  STL [R1+0x368], RZ ;  /* 0x000368ff01007387 */ /* 0x000fe20000100800 */
[----:B0-----:R-:W0:Y:S01]  /*1170*/  LDC R2, c[0x0][0x28c] ;  /* 0x0000a300ff027b82 */ /* 0x001e220000000800 */
[----:B------:R-:W-:-:S02]  /*1180*/  CS2R R228, SRZ ;  /* 0x0000000000e47805 */ /* 0x000fc4000001ff00 */
[----:B------:R-:W-:Y:S01]  /*1190*/  CS2R R226, SRZ ;  /* 0x0000000000e27805 */ /* 0x000fe2000001ff00 */
[----:B------:R-:W-:Y:S01]  /*11a0*/  STL [R1+0x364], RZ ;  /* 0x000364ff01007387 */ /* 0x000fe20000100800 */
[----:B------:R-:W-:Y:S02]  /*11b0*/  CS2R R224, SRZ ;  /* 0x0000000000e07805 */ /* 0x000fe4000001ff00 */
[----:B------:R-:W-:Y:S02]  /*11c0*/  CS2R R222, SRZ ;  /* 0x0000000000de7805 */ /* 0x000fe4000001ff00 */
[----:B------:R-:W-:Y:S01]  /*11d0*/  CS2R R220, SRZ ;  /* 0x0000000000dc7805 */ /* 0x000fe2000001ff00 */
[----:B------:R-:W-:Y:S01]  /*11e0*/  STL [R1+0x360], RZ ;  /* 0x000360ff01007387 */ /* 0x000fe20000100800 */
[----:B------:R-:W-:Y:S02]  /*11f0*/  CS2R R218, SRZ ;  /* 0x0000000000da7805 */ /* 0x000fe4000001ff00 */
        /* <DEDUP_REMOVED lines=11> */
[----:B---34-:R-:W-:Y:S02]  /*12b0*/  CS2R R8, SRZ ;  /* 0x0000000000087805 */ /* 0x018fe4000001ff00 */
[----:B------:R-:W-:Y:S01]  /*12c0*/  CS2R R6, SRZ ;  /* 0x0000000000067805 */ /* 0x000fe2000001ff00 */
[----:B------:R-:W-:Y:S01]  /*12d0*/  IMAD.U32 R4, RZ, RZ, UR4 ;  /* 0x00000004ff047e24 */ /* 0x000fe2000f8e00ff */
[----:B------:R-:W-:Y:S01]  /*12e0*/  STL [R1+0x350], RZ ;  /* 0x000350ff01007387 */ /* 0x000fe20000100800 */
[----:B0-----:R-:W-:Y:S02]  /*12f0*/  ISETP.GE.AND P0, PT, R2, 0x1, PT ;  /* 0x000000010200780c */ /* 0x001fe40003f06270 */
[----:B--2---:R-:W-:Y:S02]  /*1300*/  CS2R R2, SRZ ;  /* 0x0000000000027805 */ /* 0x004fe4000001ff00 */
[----:B------:R-:W-:Y:S01]  /*1310*/  CS2R R200, SRZ ;  /* 0x0000000000c87805 */ /* 0x000fe2000001ff00 */
[----:B------:R-:W-:Y:S01]  /*1320*/  STL [R1+0x34c], RZ ;  /* 0x00034cff01007387 */ /* 0x000fe20000100800 */
[----:B------:R-:W-:-:S02]  /*1330*/  CS2R R202, SRZ ;  /* 0x0000000000ca7805 */ /* 0x000fc4000001ff00 */
[----:B------:R-:W-:Y:S02]  /*1340*/  CS2R R204, SRZ ;  /* 0x0000000000cc7805 */ /* 0x000fe4000001ff00 */
[----:B------:R-:W-:Y:S01]  /*1350*/  CS2R R206, SRZ ;  /* 0x0000000000ce7805 */ /* 0x000fe2000001ff00 */
[----:B------:R-:W-:Y:S01]  /*1360*/  STL [R1+0x348], RZ ;  /* 0x000348ff01007387 */ /* 0x000fe20000100800 */
[----:B------:R-:W-:Y:S02]  /*1370*/  CS2R R208, SRZ ;  /* 0x0000000000d07805 */ /* 0x000fe4000001ff00 */
[----:B------:R-:W-:Y:S02]  /*1380*/  CS2R R210, SRZ ;  /* 0x0000000000d27805 */ /* 0x000fe4000001ff00 */
        /* <DEDUP_REMOVED lines=119> */
[----:B------:R-:W-:Y:S01]  /*1b00*/  CS2R R38, SRZ ;  /* 0x0000000000267805 */ /* 0x000fe2000001ff00 */
[----:B------:R-:W-:Y:S04]  /*1b10*/  STL [R1+0x2cc], RZ ;  /* 0x0002ccff01007387 */ /* 0x000fe80000100800 */
        /* <DEDUP_REMOVED lines=91> */
[----:B------:R-:W-:Y:S01]  /*20d0*/  STL [R1+0x15c], RZ ;  /* 0x00015cff01007387 */ /* 0x000fe20000100800 */
[----:B------:R-:W0:Y:S03]  /*20e0*/  S2R R0, SR_TID.X ;  /* 0x0000000000007919 */ /* 0x000e260000002100 */
        /* <DEDUP_REMOVED lines=8> */
[----:B0-----:R-:W-:-:S03]  /*2170*/  LOP3.LUT R0, R0, 0x80, RZ, 0xc0, !PT ;  /* 0x0000008000007812 */ /* 0x001fc600078ec0ff */
[----:B------:R-:W-:Y:S01]  /*2180*/  STL [R1+0x138], RZ ;  /* 0x000138ff01007387 */ /* 0x000fe20000100800 */
[----:B------:R-:W-:-:S03]  /*2190*/  SHF.R.U32.HI R0, RZ, 0x7, R0 ;  /* 0x00000007ff007819 */ /* 0x000fc60000011600 */
        /* <DEDUP_REMOVED lines=33> */
[----:B------:R-:W0:Y:S04]  /*23b0*/  SHFL.IDX PT, R0, R0, RZ, 0x1f ;  /* 0x00001fff00007589 */ /* 0x000e2800000e0000 */
[----:B------:R2:W-:Y:S04]  /*23c0*/  STL [R1+0xb0], RZ ;  /* 0x0000b0ff01007387 */ /* 0x0005e80000100800 */
[----:B------:R2:W-:Y:S04]  /*23d0*/  STL [R1+0xac], RZ ;  /* 0x0000acff01007387 */ /* 0x0005e80000100800 */
[----:B------:R2:W-:Y:S04]  /*23e0*/  STL [R1+0xa8], RZ ;  /* 0x0000a8ff01007387 */ /* 0x0005e80000100800 */
[----:B------:R2:W-:Y:S04]  /*23f0*/  STL [R1+0xa4], RZ ;  /* 0x0000a4ff01007387 */ /* 0x0005e80000100800 */
[----:B------:R2:W-:Y:S04]  /*2400*/  STL [R1+0xa0], RZ ;  /* 0x0000a0ff01007387 */ /* 0x0005e80000100800 */
[----:B------:R2:W-:Y:S01]  /*2410*/  STL [R1+0x9c], RZ ;  /* 0x00009cff01007387 */ /* 0x0005e20000100800 */
[----:B0-----:R-:W-:Y:S01]  /*2420*/  R2UR UR10, R0 ;  /* 0x00000000000a72ca */ /* 0x001fe200000e0000 */
[----:B------:R-:W-:-:S02]  /*2430*/  IMAD.MOV.U32 R0, RZ, RZ, RZ ;  /* 0x000000ffff007224 */ /* 0x000fc400078e00ff */
[----:B------:R2:W-:Y:S04]  /*2440*/  STL [R1+0x98], RZ ;  /* 0x000098ff01007387 */ /* 0x0005e80000100800 */
[----:B------:R2:W-:Y:S04]  /*2450*/  STL [R1+0x94], RZ ;  /* 0x000094ff01007387 */ /* 0x0005e80000100800 */
[----:B------:R2:W-:Y:S02]  /*2460*/  STL [R1+0x90], RZ ;  /* 0x000090ff01007387 */ /* 0x0005e40000100800 */
[----:B------:R-:W-:-:S02]  /*2470*/  ULEA.HI UR9, UR10, UR10, URZ, 0x1 ;  /* 0x0000000a0a097291 */ /* 0x000fc4000f8f083f */
[----:B------:R2:W-:Y:S02]  /*2480*/  STL [R1+0x8c], RZ ;  /* 0x00008cff01007387 */ /* 0x0005e40000100800 */
[----:B------:R-:W-:Y:S02]  /*2490*/  ULOP3.LUT UR14, UR9, 0xffffe, URZ, 0xc0, !UPT ;  /* 0x000ffffe090e7892 */ /* 0x000fe4000f8ec03f */
[----:B------:R2:W-:Y:S01]  /*24a0*/  STL [R1+0x88], RZ ;  /* 0x000088ff01007387 */ /* 0x0005e20000100800 */
[----:B-1----:R-:W-:Y:S02]  /*24b0*/  ULEA UR9, UR16, UR15, 0x18 ;  /* 0x0000000f10097291 */ /* 0x002fe4000f8ec03f */
[----:B------:R-:W-:Y:S01]  /*24c0*/  UIADD3 UR14, UR10, -UR14, URZ ;  /* 0x8000000e0a0e7290 */ /* 0x000fe2000fffe03f */
[----:B------:R2:W-:Y:S03]  /*24d0*/  STL [R1+0x84], RZ ;  /* 0x000084ff01007387 */ /* 0x0005e60000100800 */
[----:B------:R-:W-:Y:S01]  /*24e0*/  ULEA UR14, UR14, UR9, 0xc ;  /* 0x000000090e0e7291 */ /* 0x000fe2000f8e603f */
[----:B------:R2:W-:Y:S03]  /*24f0*/  STL [R1+0x80], RZ ;  /* 0x000080ff01007387 */ /* 0x0005e60000100800 */
[----:B------:R-:W-:Y:S01]  /*2500*/  UIADD3 UR14, UR14, 0x180, URZ ;  /* 0x000001800e0e7890 */ /* 0x000fe2000fffe03f */
[----:B------:R2:W-:Y:S03]  /*2510*/  STL [R1+0x40], RZ ;  /* 0x000040ff01007387 */ /* 0x0005e60000100800 */
[----:B------:R-:W-:Y:S01]  /*2520*/  USHF.R.U32.HI UR10, URZ, 0x4, UR14 ;  /* 0x000000043f0a7899 */ /* 0x000fe2000801160e */
[----:B------:R2:W-:Y:S03]  /*2530*/  STL [R1+0x44], RZ ;  /* 0x000044ff01007387 */ /* 0x0005e60000100800 */
[----:B------:R-:W-:Y:S01]  /*2540*/  ULOP3.LUT UR10, UR10, 0x3fff, URZ, 0xc0, !UPT ;  /* 0x00003fff0a0a7892 */ /* 0x000fe2000f8ec03f */
[----:B------:R2:W-:Y:S04]  /*2550*/  STL [R1+0x48], RZ ;  /* 0x000048ff01007387 */ /* 0x0005e80000100800 */
        /* <DEDUP_REMOVED lines=13> */
[----:B------:R2:W-:Y:S04]  /*2630*/  STL [R1], RZ ;  /* 0x000000ff01007387 */ /* 0x0005e80000100800 */
        /* <DEDUP_REMOVED lines=14> */
[----:B------:R2:W-:Y:S01]  /*2720*/  STL [R1+0x3c], RZ ;  /* 0x00003cff01007387 */ /* 0x0005e20000100800 */
[----:B------:R-:W-:Y:S05]  /*2730*/  @!P0 BRA `(.L_x_14) ;  /* 0x0000003800408947 */ /* 0x000fea0003800000 */
[----:B------:R-:W-:-:S06]  /*2740*/  UISETP.NE.AND UP0, UPT, UR8, 0x3, UPT ;  /* 0x000000030800788c */ /* 0x000fcc000bf05270 */
[----:B------:R-:W-:-:S13]  /*2750*/  PLOP3.LUT P1, PT, PT, PT, UP0, 0x80, 0x0 ;  /* 0x000000000000781c */ /* 0x000fda0003f2f008 */
[----:B------:R-:W-:Y:S05]  /*2760*/  @!P1 BRA `(.L_x_15) ;  /* 0x0000000000049947 */ /* 0x000fea0003800000 */
[----:B------:R-:W-:Y:S01]  /*2770*/  BPT.TRAP 0x1 ;  /* 0x000000040000795c */ /* 0x000fe20000300000 */
.L_x_15:
[----:B------:R-:W-:Y:S01]  /*2780*/  ULEA UR12, UR5, UR9, 0x3 ;  /* 0x00000009050c7291 */ /* 0x000fe2000f8e183f */
[----:B------:R-:W-:-:S05]  /*2790*/  IMAD.U32 R0, RZ, RZ, UR4 ;  /* 0x00000004ff007e24 */ /* 0x000fca000f8e00ff */
[----:B------:R-:W-:-:S04]  /*27a0*/  SHF.L.U32 R0, R0, 0x1f, RZ ;  /* 0x0000001f00007819 */ /* 0x000fc800000006ff */
[----:B------:R0:W1:Y:S01]  /*27b0*/  SYNCS.PHASECHK.TRANS64.TRYWAIT P0, [UR12], R0 ;  /* 0x00000000ff0075a7 */ /* 0x000062000800014c */
[----:B------:R-:W-:Y:S05]  /*27c0*/  @!P1 BRA `(.L_x_16) ;  /* 0x0000000000049947 */ /* 0x000fea0003800000 */
[----:B------:R-:W-:Y:S01]  /*27d0*/  BPT.TRAP 0x1 ;  /* 0x000000040000795c */ /* 0x000fe20000300000 */
.L_x_16:
[----:B------:R3:W-:Y:S01]  /*27e0*/  STL [R1+0x370], RZ ;  /* 0x000370ff01007387 */ /* 0x0007e20000100800 */
[----:B------:R-:W-:Y:S01]  /*27f0*/  UMOV UR6, 0x2 ;  /* 0x0000000200067882 */ /* 0x000fe20000000000 */
[----:B-1----:R-:W-:Y:S05]  /*2800*/  @P0 BRA `(.L_x_17) ;  /* 0x0000000000080947 */ /* 0x002fea0003800000 */
[----:B------:R-:W1:Y:S02]  /*2810*/  SYNCS.PHASECHK.TRANS64.TRYWAIT P0, [UR12], R0 ;  /* 0x00000000ff0075a7 */ /* 0x000e64000800014c */
[----:B-1----:R-:W-:Y:S05]  /*2820*/  @!P0 BRA `(.L_x_18) ;  /* 0x000001d800208947 */ /* 0x002fea0003800000 */
.L_x_17:
[----:B------:R-:W-:Y:S01]  /*2830*/  UIADD3 UR12, UR9, 0x18180, URZ ;  /* 0x00018180090c7890 */ /* 0x000fe2000fffe03f */
[----:B------:R-:W-:Y:S01]  /*2840*/  WARPGROUP.ARRIVE ;  /* 0x00000000000079c5 */ /* 0x000fe20000000000 */
[----:B------:R-:W-:Y:S01]  /*2850*/  ULOP3.LUT UR43, UR10, 0x10000, URZ, 0xfc, !UPT ;  /* 0x000100000a2b7892 */ /* 0x000fe2000f8efc3f */
[----:B------:R-:W-:Y:S01]  /*2860*/  STL [R1+0x36c], RZ ;  /* 0x00036cff01007387 */ /* 0x000fe20000100800 */
[----:B------:R-:W-:Y:S01]  /*2870*/  USHF.R.U32.HI UR12, URZ, 0x4, UR12 ;  /* 0x000000043f0c7899 */ /* 0x000fe2000801160c */
[----:B------:R-:W-:Y:S01]  /*2880*/  CS2R R228, SRZ ;  /* 0x0000000000e47805 */ /* 0x000fe2000001ff00 */
[----:B------:R-:W-:Y:S01]  /*2890*/  UIMAD UR43, UR5, 0x300, UR43 ;  /* 0x00000300052b78a4 */ /* 0x000fe2000f8e022b */
[----:B------:R-:W-:Y:S01]  /*28a0*/  STL [R1+0x368], RZ ;  /* 0x000368ff01007387 */ /* 0x000fe20000100800 */
[----:B------:R-:W-:Y:S01]  /*28b0*/  ULOP3.LUT UR12, UR12, 0x3fff, URZ, 0xc0, !UPT ;  /* 0x00003fff0c0c7892 */ /* 0x000fe2000f8ec03f */
[----:B------:R-:W-:Y:S01]  /*28c0*/  CS2R R226, SRZ ;  /* 0x0000000000e27805 */ /* 0x000fe2000001ff00 */
[----:B------:R-:W-:Y:S01]  /*28d0*/  UMOV UR13, 0x80000020 ;  /* 0x80000020000d7882 */ /* 0x000fe20000000000 */
[----:B------:R-:W-:Y:S01]  /*28e0*/  UMOV UR15, 0x80000020 ;  /* 0x80000020000f7882 */ /* 0x000fe20000000000 */
[----:B------:R-:W-:Y:S01]  /*28f0*/  ULOP3.LUT UR12, UR12, 0x10000, URZ, 0xfc, !UPT ;  /* 0x000100000c0c7892 */ /* 0x000fe2000f8efc3f */
[----:B------:R-:W-:Y:S01]  /*2900*/  STL [R1+0x364], RZ ;  /* 0x000364ff01007387 */ /* 0x000fe20000100800 */
[----:B------:R-:W-:Y:S01]  /*2910*/  UMOV UR17, UR13 ;  /* 0x0000000d00117c82 */ /* 0x000fe20008000000 */
[----:B------:R-:W-:Y:S01]  /*2920*/  UMOV UR19, 0x80000020 ;  /* 0x8000002000137882 */ /* 0x000fe20000000000 */
[----:B------:R-:W-:Y:S01]  /*2930*/  UIMAD UR44, UR5, 0x380, UR12 ;  /* 0x00000380052c78a4 */ /* 0x000fe2000f8e020c */
[----:B------:R-:W-:Y:S01]  /*2940*/  STL [R1+0x360], RZ ;  /* 0x000360ff01007387 */ /* 0x000fe20000100800 */
[----:B------:R-:W-:Y:S01]  /*2950*/  UMOV UR21, UR13 ;  /* 0x0000000d00157c82 */ /* 0x000fe20008000000 */
[----:B------:R-:W-:Y:S01]  /*2960*/  UMOV UR12, UR43 ;  /* 0x0000002b000c7c82 */ /* 0x000fe20008000000 */
[----:B------:R-:W-:Y:S01]  /*2970*/  UIADD3 UR18, UR44, 0x80, URZ ;  /* 0x000000802c127890 */ /* 0x000fe2000fffe03f */
[----:B------:R-:W-:Y:S01]  /*2980*/  STL [R1+0x35c], RZ ;  /* 0x00035cff01007387 */ /* 0x000fe20000100800 */
[----:B------:R-:W-:Y:S01]  /*2990*/  UMOV UR16, UR12 ;  /* 0x0000000c00107c82 */ /* 0x000fe20008000000 */
[----:B------:R-:W-:Y:S01]  /*29a0*/  UMOV UR14, UR44 ;  /* 0x0000002c000e7c82 */ /* 0x000fe20008000000 */
[----:B------:R-:W-:Y:S01]  /*29b0*/  UIADD3 UR22, UR44, 0x100, URZ ;  /* 0x000001002c167890 */ /* 0x000fe2000fffe03f */
[----:B------:R-:W-:Y:S01]  /*29c0*/  QGMMA.64x32x32.F32.E4M3.E4M3 R20, gdesc[UR12], RZ, !UPT, gsb0 ;  /* 0x006000000c1479f3 */ /* 0x000fe2000c0008ff */
[----:B------:R-:W-:Y:S01]  /*29d0*/  UMOV UR20, UR12 ;  /* 0x0000000c00147c82 */ /* 0x000fe20008000000 */
[----:B------:R-:W-:Y:S01]  /*29e0*/  UMOV UR23, 0x80000020 ;  /* 0x8000002000177882 */ /* 0x000fe20000000000 */
[----:B------:R-:W-:Y:S01]  /*29f0*/  UIADD3 UR26, UR44, 0x180, URZ ;  /* 0x000001802c1a7890 */ /* 0x000fe2000fffe03f */
[----:B------:R-:W-:Y:S01]  /*2a00*/  STL [R1+0x358], RZ ;  /* 0x000358ff01007387 */ /* 0x000fe20000100800 */
[----:B------:R-:W-:Y:S01]  /*2a10*/  UMOV UR24, UR12 ;  /* 0x0000000c00187c82 */ /* 0x000fe20008000000 */
        /* <DEDUP_REMOVED lines=27> */
[----:B------:R-:W-:-:S02]  /*2bd0*/  WARPGROUP.DEPBAR.LE gsb0, 0x0 ;  /* 0x00008000000079c5 */ /* 0x000fc40000010000 */
[----:B------:R-:W-:Y:S01]  /*2be0*/  WARPGROUP.ARRIVE ;  /* 0x00000000000079c5 */ /* 0x000fe20000000000 */
[----:B------:R-:W-:Y:S01]  /*2bf0*/  IMAD.MOV.U32 R12, RZ, RZ, R24 ;  /* 0x000000ffff0c7224 */ /* 0x000fe200078e0018 */
[----:B------:R-:W-:Y:S01]  /*2c00*/  STL [R1+0x320], RZ ;  /* 0x000320ff01007387 */ /* 0x000fe20000100800 */
[----:B------:R-:W-:Y:S02]  /*2c10*/  IMAD.MOV.U32 R11, RZ, RZ, R25 ;  /* 0x000000ffff0b7224 */ /* 0x000fe400078e0019 */
[----:B------:R-:W-:Y:S01]  /*2c20*/  IMAD.MOV.U32 R10, RZ, RZ, R26 ;  /* 0x000000ffff0a7224 */ /* 0x000fe200078e001a */
[----:B------:R-:W-:Y:S01]  /*2c30*/  QGMMA.64x32x32.F32.E4M3.E4M3 R200, gdesc[UR16], RZ, !UPT, gsb0 ;  /* 0x0060000010c879f3 */ /* 0x000fe2000c0008ff */
[----:B------:R-:W-:Y:S01]  /*2c40*/  UIADD3 UR16, UR43, 0x200, URZ ;  /* 0x000002002b107890 */ /* 0x000fe2000fffe03f */
[----:B------:R-:W-:Y:S01]  /*2c50*/  IMAD.MOV.U32 R9, RZ, RZ, R27 ;  /* 0x000000ffff097224 */ /* 0x000fe200078e001b */
[----:B------:R-:W-:Y:S01]  /*2c60*/  STL [R1+0x31c], RZ ;  /* 0x00031cff01007387 */ /* 0x000fe20000100800 */
[----:B------:R-:W-:-:S02]  /*2c70*/  IMAD.MOV.U32 R8, RZ, RZ, R28 ;  /* 0x000000ffff087224 */ /* 0x000fc400078e001c */
[----:B------:R-:W-:Y:S01]  /*2c80*/  IMAD.MOV.U32 R7, RZ, RZ, R29 ;  /* 0x000000ffff077224 */ /* 0x000fe200078e001d */
[----:B------:R-:W-:Y:S01]  /*2c90*/  STL [R1+0x318], RZ ;  /* 0x000318ff01007387 */ /* 0x000fe20000100800 */
[----:B------:R-:W-:Y:S02]  /*2ca0*/  IMAD.MOV.U32 R6, RZ, RZ, R30 ;  /* 0x000000ffff067224 */ /* 0x000fe400078e001e */
[----:B------:R-:W-:Y:S01]  /*2cb0*/  IMAD.MOV.U32 R5, RZ, RZ, R31 ;  /* 0x000000ffff057224 */ /* 0x000fe200078e001f */
[----:B------:R-:W-:Y:S01]  /*2cc0*/  STL [R1+0x314], RZ ;  /* 0x000314ff01007387 */ /* 0x000fe20000100800 */
[----:B------:R-:W-:Y:S02]  /*2cd0*/  IMAD.MOV.U32 R4, RZ, RZ, R32 ;  /* 0x000000ffff047224 */ /* 0x000fe400078e0020 */
[----:B-1----:R-:W-:Y:S01]  /*2ce0*/  IMAD.MOV.U32 R3, RZ, RZ, R33 ;  /* 0x000000ffff037224 */ /* 0x002fe200078e0021 */
[----:B------:R-:W-:Y:S01]  /*2cf0*/  STL [R1+0x310], RZ ;  /* 0x000310ff01007387 */ /* 0x000fe20000100800 */
[----:B------:R-:W-:-:S02]  /*2d00*/  IMAD.MOV.U32 R2, RZ, RZ, R34 ;  /* 0x000000ffff027224 */ /* 0x000fc400078e0022 */
[----:B0-----:R-:W-:Y:S01]  /*2d10*/  IMAD.MOV.U32 R0, RZ, RZ, R35 ;  /* 0x000000ffff007224 */ /* 0x001fe200078e0023 */
[----:B------:R-:W-:Y:S01]  /*2d20*/  STL [R1+0x30c], RZ ;  /* 0x00030cff01007387 */ /* 0x000fe20000100800 */
[----:B------:R-:W-:Y:S02]  /*2d30*/  IMAD.MOV.U32 R16, RZ, RZ, R20 ;  /* 0x000000ffff107224 */ /* 0x000fe400078e0014 */
[----:B------:R-:W-:Y:S01]  /*2d40*/  IMAD.MOV.U32 R15, RZ, RZ, R21 ;  /* 0x000000ffff0f7224 */ /* 0x000fe200078e0015 */
[----:B------:R-:W-:Y:S01]  /*2d50*/  STL [R1+0x308], RZ ;  /* 0x000308ff01007387 */ /* 0x000fe20000100800 */
[----:B------:R-:W-:Y:S02]  /*2d60*/  IMAD.MOV.U32 R14, RZ, RZ, R22 ;  /* 0x000000ffff0e7224 */ /* 0x000fe400078e0016 */
        /* <DEDUP_REMOVED lines=13> */
[----:B------:R-:W-:Y:S04]  /*2e40*/  STL [R1+0x2f4], RZ ;  /* 0x0002f4ff01007387 */ /* 0x000fe80000100800 */
[----:B------:R-:W-:Y:S04]  /*2e50*/  STL [R1+0x2f0], RZ ;  /* 0x0002f0ff01007387 */ /* 0x000fe80000100800 */
[----:B------:R-:W-:Y:S04]  /*2e60*/  STL [R1+0x2ec], RZ ;  /* 0x0002ecff01007387 */ /* 0x000fe80000100800 */
[----:B------:R-:W-:Y:S04]  /*2e70*/  STL [R1+0x2e8], RZ ;  /* 0x0002e8ff01007387 */ /* 0x000fe80000100800 */
[----:B------:R-:W-:Y:S01]  /*2e80*/  STL [R1+0x2e4], RZ ;  /* 0x0002e4ff01007387 */ /* 0x000fe20000100800 */
[----:B------:R-:W-:-:S02]  /*2e90*/  WARPGROUP.DEPBAR.LE gsb0, 0x0 ;  /* 0x00008000000079c5 */ /* 0x000fc40000010000 */
[----:B------:R-:W-:Y:S01]  /*2ea0*/  WARPGROUP.ARRIVE ;  /* 0x00000000000079c5 */ /* 0x000fe20000000000 */
[----:B------:R-:W-:Y:S04]  /*2eb0*/  STL [R1+0x2e0], RZ ;  /* 0x0002e0ff01007387 */ /* 0x000fe80000100800 */
[----:B------:R-:W-:Y:S01]  /*2ec0*/  STL [R1+0x2dc], RZ ;  /* 0x0002dcff01007387 */ /* 0x000fe20000100800 */
[----:B------:R-:W-:Y:S03]  /*2ed0*/  QGMMA.64x32x32.F32.E4M3.E4M3 R168, gdesc[UR20], RZ, !UPT, gsb0 ;  /* 0x0060000014a879f3 */ /* 0x000fe6000c0008ff */
        /* <DEDUP_REMOVED lines=79> */
[----:B------:R-:W-:Y:S01]  /*33d0*/  QGMMA.64x32x32.F32.E4M3.E4M3 R40, gdesc[UR36], RZ, !UPT, gsb0 ;  /* 0x00600000242879f3 */ /* 0x000fe2000c0008ff */
[----:B------:R-:W-:Y:S01]  /*33e0*/  UMOV UR36, UR16 ;  /* 0x0000001000247c82 */ /* 0x000fe20008000000 */
[----:B------:R-:W-:Y:S01]  /*33f0*/  UMOV UR37, 0x80000020 ;  /* 0x8000002000257882 */ /* 0x000fe20000000000 */
[----:B------:R-:W-:Y:S01]  /*3400*/  UMOV UR32, UR36 ;  /* 0x0000002400207c82 */ /* 0x000fe20008000000 */
[----:B------:R-:W-:Y:S01]  /*3410*/  UMOV UR33, UR37 ;  /* 0x0000002500217c82 */ /* 0x000fe20008000000 */
[----:B------:R-:W-:Y:S01]  /*3420*/  UMOV UR28, UR36 ;  /* 0x00000024001c7c82 */ /* 0x000fe20008000000 */
[----:B------:R-:W-:Y:S01]  /*3430*/  UMOV UR29, UR37 ;  /* 0x00000025001d7c82 */ /* 0x000fe20008000000 */
[----:B------:R-:W-:Y:S01]  /*3440*/  UMOV UR24, UR36 ;  /* 0x0000002400187c82 */ /* 0x000fe20008000000 */
[----:B------:R-:W-:Y:S01]  /*3450*/  UMOV UR25, UR37 ;  /* 0x0000002500197c82 */ /* 0x000fe20008000000 */
[----:B------:R-:W-:Y:S01]  /*3460*/  UMOV UR20, UR36 ;  /* 0x0000002400147c82 */ /* 0x000fe20008000000 */
[----:B------:R-:W-:Y:S01]  /*3470*/  UMOV UR21, UR37 ;  /* 0x0000002500157c82 */ /* 0x000fe20008000000 */
[----:B------:R-:W-:Y:S01]  /*3480*/  STL [R1+0x1c8], RZ ;  /* 0x0001c8ff01007387 */ /* 0x000fe20000100800 */
[----:B------:R-:W-:Y:S01]  /*3490*/  UMOV UR16, UR36 ;  /* 0x0000002400107c82 */ /* 0x000fe20008000000 */
[----:B------:R-:W-:Y:S01]  /*34a0*/  UMOV UR17, UR37 ;  /* 0x0000002500117c82 */ /* 0x000fe20008000000 */
[----:B------:R-:W-:Y:S01]  /*34b0*/  UMOV UR12, UR36 ;  /* 0x00000024000c7c82 */ /* 0x000fe20008000000 */
[----:B------:R-:W-:Y:S01]  /*34c0*/  STL [R1+0x1c4], RZ ;  /* 0x0001c4ff01007387 */ /* 0x000fe20000100800 */
[----:B------:R-:W-:-:S03]  /*34d0*/  UMOV UR13, UR37 ;  /* 0x00000025000d7c82 */ /* 0x000fc60008000000 */
        /* <DEDUP_REMOVED lines=88> */
[----:B------:R0:W-:Y:S04]  /*3a60*/  STL.64 [R1+0x3a8], R214 ;  /* 0x0003a8d601007387 */ /* 0x0001e80000100a00 */
[----:B------:R1:W-:Y:S04]  /*3a70*/  STL.64 [R1+0x3a0], R212 ;  /* 0x0003a0d401007387 */ /* 0x0003e80000100a00 */
[----:B------:R4:W-:Y:S01]  /*3a80*/  STL.64 [R1+0x398], R210 ;  /* 0x000398d201007387 */ /* 0x0009e20000100a00 */
[----:B------:R-:W-:-:S02]  /*3a90*/  WARPGROUP.DEPBAR.LE gsb0, 0x0 ;  /* 0x00008000000079c5 */ /* 0x000fc40000010000 */
[----:B------:R-:W-:Y:S01]  /*3aa0*/  WARPGROUP.ARRIVE ;  /* 0x00000000000079c5 */ /* 0x000fe20000000000 */
[----:B------:R5:W-:Y:S01]  /*3ab0*/  STL.64 [R1+0x390], R208 ;  /* 0x000390d001007387 */ /* 0x000be20000100a00 */
[----:B0-----:R-:W-:Y:S02]  /*3ac0*/  IMAD.MOV.U32 R214, RZ, RZ, R10 ;  /* 0x000000ffffd67224 */ /* 0x001fe400078e000a */
[----:B------:R-:W-:Y:S01]  /*3ad0*/  IMAD.MOV.U32 R215, RZ, RZ, R9 ;  /* 0x000000ffffd77224 */ /* 0x000fe200078e0009 */
[----:B------:R-:W-:Y:S01]  /*3ae0*/  STL [R1+0x90], RZ ;  /* 0x000090ff01007387 */ /* 0x000fe20000100800 */
[----:B------:R-:W-:Y:S01]  /*3af0*/  QGMMA.64x32x32.F32.E4M3.E4M3 R152, gdesc[UR20], RZ, !UPT, gsb0 ;  /* 0x00600000149879f3 */ /* 0x000fe2000c0008ff */
[----:B-1----:R-:W-:Y:S01]  /*3b00*/  IMAD.MOV.U32 R212, RZ, RZ, R12 ;  /* 0x000000ffffd47224 */ /* 0x002fe200078e000c */
[----:B------:R-:W-:Y:S01]  /*3b10*/  UIADD3 UR22, UR44, 0x82, URZ ;  /* 0x000000822c167890 */ /* 0x000fe2000fffe03f */
[----:B----4-:R-:W-:Y:S01]  /*3b20*/  IMAD.MOV.U32 R210, RZ, RZ, R14 ;  /* 0x000000ffffd27224 */ /* 0x010fe200078e000e */
[----:B------:R-:W-:Y:S01]  /*3b30*/  STL [R1+0x8c], RZ ;  /* 0x00008cff01007387 */ /* 0x000fe20000100800 */
[----:B------:R-:W-:-:S02]  /*3b40*/  IMAD.MOV.U32 R211, RZ, RZ, R13 ;  /* 0x000000ffffd37224 */ /* 0x000fc400078e000d */
[----:B-----5:R-:W-:Y:S01]  /*3b50*/  IMAD.MOV.U32 R208, RZ, RZ, R16 ;  /* 0x000000ffffd07224 */ /* 0x020fe200078e0010 */
[----:B------:R-:W-:Y:S01]  /*3b60*/  STL [R1+0x88], RZ ;  /* 0x000088ff01007387 */ /* 0x000fe20000100800 */
[----:B------:R-:W-:Y:S02]  /*3b70*/  IMAD.MOV.U32 R209, RZ, RZ, R15 ;  /* 0x000000ffffd17224 */ /* 0x000fe400078e000f */
[----:B------:R-:W-:Y:S01]  /*3b80*/  IMAD.MOV.U32 R213, RZ, RZ, R11 ;  /* 0x000000ffffd57224 */ /* 0x000fe200078e000b */
[----:B------:R-:W-:Y:S04]  /*3b90*/  STL [R1+0x84], RZ ;  /* 0x000084ff01007387 */ /* 0x000fe80000100800 */
[----:B------:R-:W-:Y:S01]  /*3ba0*/  STL [R1+0x80], RZ ;  /* 0x000080ff01007387 */ /* 0x000fe20000100800 */
[----:B------:R-:W-:-:S02]  /*3bb0*/  WARPGROUP.DEPBAR.LE gsb0, 0x0 ;  /* 0x00008000000079c5 */ /* 0x000fc40000010000 */
[----:B------:R-:W-:-:S06]  /*3bc0*/  WARPGROUP.ARRIVE ;  /* 0x00000000000079c5 */ /* 0x000fcc0000000000 */
[----:B------:R-:W-:Y:S01]  /*3bd0*/  QGMMA.64x32x32.F32.E4M3.E4M3 R184, gdesc[UR16], RZ, !UPT, gsb0 ;  /* 0x0060000010b879f3 */ /* 0x000fe2000c0008ff */
[----:B------:R-:W-:Y:S02]  /*3be0*/  UIADD3 UR16, UR43, 0x2, URZ ;  /* 0x000000022b107890 */ /* 0x000fe4000fffe03f */
[----:B------:R-:W-:Y:S01]  /*3bf0*/  UIADD3 UR18, UR44, 0x2, URZ ;  /* 0x000000022c127890 */ /* 0x000fe2000fffe03f */
[----:B------:R-:W-:Y:S01]  /*3c00*/  UMOV UR17, 0x80000020 ;  /* 0x8000002000117882 */ /* 0x000fe20000000000 */
[----:B------:R-:W-:Y:S01]  /*3c10*/  UMOV UR19, 0x80000020 ;  /* 0x8000002000137882 */ /* 0x000fe20000000000 */
[----:B------:R-:W-:Y:S02]  /*3c20*/  WARPGROUP.DEPBAR.LE gsb0, 0x0 ;  /* 0x00008000000079c5 */ /* 0x000fe40000010000 */
[----:B------:R-:W-:-:S06]  /*3c30*/  WARPGROUP.ARRIVE ;  /* 0x00000000000079c5 */ /* 0x000fcc0000000000 */
[----:B------:R-:W-:Y:S03]  /*3c40*/  QGMMA.64x32x32.F32.E4M3.E4M3 R8, gdesc[UR12], RZ, !UPT, gsb0 ;  /* 0x006000000c0879f3 */ /* 0x000fe6000c0008ff */
[----:B------:R-:W-:Y:S02]  /*3c50*/  WARPGROUP.DEPBAR.LE gsb0, 0x0 ;  /* 0x00008000000079c5 */ /* 0x000fe40000010000 */
[----:B------:R-:W-:-:S06]  /*3c60*/  WARPGROUP.ARRIVE ;  /* 0x00000000000079c5 */ /* 0x000fcc0000000000 */
[----:B------:R-:W-:Y:S03]  /*3c70*/  QGMMA.64x32x32.F32.E4M3.E4M3 R208, gdesc[UR16], R208, gsb0 ;  /* 0x0060000010d079f3 */ /* 0x000fe600080008d0 */
[----:B------:R-:W-:Y:S02]  /*3c80*/  WARPGROUP.DEPBAR.LE gsb0, 0x0 ;  /* 0x00008000000079c5 */ /* 0x000fe40000010000 */
[----:B------:R-:W-:Y:S04]  /*3c90*/  STL.64 [R1+0x40], R208 ;  /* 0x000040d001007387 */ /* 0x000fe80000100a00 */
[----:B------:R-:W-:Y:S04]  /*3ca0*/  STL.64 [R1+0x48], R210 ;  /* 0x000048d201007387 */ /* 0x000fe80000100a00 */
[----:B------:R-:W-:Y:S04]  /*3cb0*/  STL.64 [R1+0x50], R212 ;  /* 0x000050d401007387 */ /* 0x000fe80000100a00 */
[----:B------:R0:W-:Y:S04]  /*3cc0*/  STL.64 [R1+0x58], R214 ;  /* 0x000058d601007387 */ /* 0x0001e80000100a00 */
[----:B------:R-:W-:Y:S04]  /*3cd0*/  STL.64 [R1+0x60], R216 ;  /* 0x000060d801007387 */ /* 0x000fe80000100a00 */
[----:B------:R-:W-:Y:S04]  /*3ce0*/  STL.64 [R1+0x68], R218 ;  /* 0x000068da01007387 */ /* 0x000fe80000100a00 */
[----:B------:R-:W-:Y:S04]  /*3cf0*/  STL.64 [R1+0x70], R220 ;  /* 0x000070dc01007387 */ /* 0x000fe80000100a00 */
[----:B------:R1:W-:Y:S04]  /*3d00*/  STL.64 [R1+0x78], R222 ;  /* 0x000078de01007387 */ /* 0x0003e80000100a00 */
[----:B0-----:R-:W4:Y:S04]  /*3d10*/  LDL.LU.64 R214, [R1+0x3a8] ;  /* 0x0003a80001d67983 */ /* 0x001f280000300a00 */
[----:B------:R-:W4:Y:S04]  /*3d20*/  LDL.LU.64 R212, [R1+0x3a0] ;  /* 0x0003a00001d47983 */ /* 0x000f280000300a00 */
[----:B------:R-:W4:Y:S04]  /*3d30*/  LDL.LU.64 R210, [R1+0x398] ;  /* 0x0003980001d27983 */ /* 0x000f280000300a00 */
[----:B------:R-:W4:Y:S01]  /*3d40*/  LDL.LU.64 R208, [R1+0x390] ;  /* 0x0003900001d07983 */ /* 0x000f220000300a00 */
[----:B------:R-:W-:Y:S01]  /*3d50*/  UMOV UR20, UR16 ;  /* 0x0000001000147c82 */ /* 0x000fe20008000000 */
[----:B------:R-:W-:Y:S01]  /*3d60*/  UMOV UR21, UR17 ;  /* 0x0000001100157c82 */ /* 0x000fe20008000000 */
[----:B------:R-:W-:Y:S01]  /*3d70*/  UMOV UR23, 0x80000020 ;  /* 0x8000002000177882 */ /* 0x000fe20000000000 */
[----:B------:R-:W-:Y:S01]  /*3d80*/  UIADD3 UR26, UR44, 0x102, URZ ;  /* 0x000001022c1a7890 */ /* 0x000fe2000fffe03f */
[----:B------:R-:W-:Y:S01]  /*3d90*/  CS2R R224, SRZ ;  /* 0x0000000000e07805 */ /* 0x000fe2000001ff00 */
[----:B------:R-:W-:Y:S01]  /*3da0*/  UMOV UR24, UR16 ;  /* 0x0000001000187c82 */ /* 0x000fe20008000000 */
[----:B------:R-:W-:Y:S01]  /*3db0*/  UMOV UR25, UR17 ;  /* 0x0000001100197c82 */ /* 0x000fe20008000000 */
[----:B------:R-:W-:Y:S01]  /*3dc0*/  UMOV UR27, 0x80000020 ;  /* 0x80000020001b7882 */ /* 0x000fe20000000000 */
[----:B------:R-:W-:Y:S01]  /*3dd0*/  UIADD3 UR14, UR44, 0x182, URZ ;  /* 0x000001822c0e7890 */ /* 0x000fe2000fffe03f */
[----:B-1----:R-:W-:Y:S01]  /*3de0*/  CS2R R222, SRZ ;  /* 0x0000000000de7805 */ /* 0x002fe2000001ff00 */
        /* <DEDUP_REMOVED lines=20> */
[----:B------:R-:W-:Y:S01]  /*3f30*/  IMAD.MOV.U32 R0, RZ, RZ, RZ ;  /* 0x000000ffff007224 */ /* 0x000fe200078e00ff */
[----:B------:R-:W-:Y:S01]  /*3f40*/  CS2R R2, SRZ ;  /* 0x0000000000027805 */ /* 0x000fe2000001ff00 */
[----:B----4-:R-:W-:-:S06]  /*3f50*/  WARPGROUP.ARRIVE ;  /* 0x00000000000079c5 */ /* 0x010fcc0000000000 */
[----:B------:R-:W-:Y:S03]  /*3f60*/  QGMMA.64x32x32.F32.E4M3.E4M3 R200, gdesc[UR20], R200, gsb0 ;  /* 0x0060000014c879f3 */ /* 0x000fe600080008c8 */
[----:B------:R-:W-:Y:S02]  /*3f70*/  WARPGROUP.DEPBAR.LE gsb0, 0x0 ;  /* 0x00008000000079c5 */ /* 0x000fe40000010000 */
[----:B------:R-:W-:-:S06]  /*3f80*/  WARPGROUP.ARRIVE ;  /* 0x00000000000079c5 */ /* 0x000fcc0000000000 */
[----:B------:R-:W-:Y:S03]  /*3f90*/  QGMMA.64x32x32.F32.E4M3.E4M3 R168, gdesc[UR24], R168, gsb0 ;  /* 0x0060000018a879f3 */ /* 0x000fe600080008a8 */
[----:B------:R-:W-:Y:S02]  /*3fa0*/  WARPGROUP.DEPBAR.LE gsb0, 0x0 ;  /* 0x00008000000079c5 */ /* 0x000fe40000010000 */
[----:B------:R-:W-:-:S06]  /*3fb0*/  WARPGROUP.ARRIVE ;  /* 0x00000000000079c5 */ /* 0x000fcc0000000000 */
[----:B------:R-:W-:Y:S01]  /*3fc0*/  QGMMA.64x32x32.F32.E4M3.E4M3 R136, gdesc[UR12], R136, gsb0 ;  /* 0x006000000c8879f3 */ /* 0x000fe20008000888 */
[----:B------:R-:W-:Y:S02]  /*3fd0*/  ULDC UR12, c[0x0][0x50c] ;  /* 0x00014300000c7ab9 */ /* 0x000fe40000000800 */
[----:B------:R-:W-:Y:S01]  /*3fe0*/  UISETP.NE.AND UP0, UPT, UR12, 0x2, UPT ;  /* 0x000000020c00788c */ /* 0x000fe2000bf05270 */
[----:B------:R-:W-:Y:S02]  /*3ff0*/  WARPGROUP.DEPBAR.LE gsb0, 0x0 ;  /* 0x00008000000079c5 */ /* 0x000fe40000010000 */
[----:B------:R-:W-:-:S06]  /*4000*/  WARPGROUP.ARRIVE ;  /* 0x00000000000079c5 */ /* 0x000fcc0000000000 */
[----:B------:R-:W-:Y:S03]  /*4010*/  QGMMA.64x32x32.F32.E4M3.E4M3 R104, gdesc[UR32], R104, gsb0 ;  /* 0x00600000206879f3 */ /* 0x000fe60008000868 */
[----:B------:R-:W-:Y:S02]  /*4020*/  WARPGROUP.DEPBAR.LE gsb0, 0x0 ;  /* 0x00008000000079c5 */ /* 0x000fe40000010000 */
[----:B------:R-:W-:-:S06]  /*4030*/  WARPGROUP.ARRIVE ;  /* 0x00000000000079c5 */ /* 0x000fcc0000000000 */
[----:B------:R-:W-:Y:S03]  /*4040*/  QGMMA.64x32x32.F32.E4M3.E4M3 R72, gdesc[UR28], R72, gsb0 ;  /* 0x006000001c4879f3 */ /* 0x000fe60008000848 */
[----:B------:R-:W-:Y:S02]  /*4050*/  WARPGROUP.DEPBAR.LE gsb0, 0x0 ;  /* 0x00008000000079c5 */ /* 0x000fe40000010000 */
[----:B------:R-:W-:-:S06]  /*4060*/  WARPGROUP.ARRIVE ;  /* 0x00000000000079c5 */ /* 0x000fcc0000000000 */
[----:B------:R-:W-:Y:S01]  /*4070*/  QGMMA.64x32x32.F32.E4M3.E4M3 R40, gdesc[UR36], R40, gsb0 ;  /* 0x00600000242879f3 */ /* 0x000fe20008000828 */
        /* <DEDUP_REMOVED lines=14> */
[----:B------:R-:W-:-:S02]  /*4160*/  WARPGROUP.DEPBAR.LE gsb0, 0x0 ;  /* 0x00008000000079c5 */ /* 0x000fc40000010000 */
[----:B------:R-:W-:-:S06]  /*4170*/  WARPGROUP.ARRIVE ;  /* 0x00000000000079c5 */ /* 0x000fcc0000000000 */
[----:B------:R-:W-:Y:S03]  /*4180*/  QGMMA.64x32x32.F32.E4M3.E4M3 R24, gdesc[UR36], R24, gsb0 ;  /* 0x00600000241879f3 */ /* 0x000fe60008000818 */
        /* <DEDUP_REMOVED lines=9> */
[----:B------:R-:W-:-:S06]  /*4220*/  USEL UR12, URZ, 0x1, UP0 ;  /* 0x000000013f0c7887 */ /* 0x000fcc0008000000 */
[----:B------:R-:W-:Y:S01]  /*4230*/  ISETP.NE.AND P0, PT, RZ, UR12, PT ;  /* 0x0000000cff007c0c */ /* 0x000fe2000bf05270 */
        /* <DEDUP_REMOVED lines=10> */
[----:B------:R0:W-:Y:S01]  /*42e0*/  STL.64 [R1], R8 ;  /* 0x0000000801007387 */ /* 0x0001e20000100a00 */
[----:B------:R-:W-:Y:S02]  /*42f0*/  IMAD.MOV.U32 R5, RZ, RZ, R22 ;  /* 0x000000ffff057224 */ /* 0x000fe400078e0016 */
[----:B------:R-:W-:Y:S01]  /*4300*/  IMAD.MOV.U32 R4, RZ, RZ, R23 ;  /* 0x000000ffff047224 */ /* 0x000fe200078e0017 */
[----:B------:R1:W-:Y:S04]  /*4310*/  STL.64 [R1+0x8], R10 ;  /* 0x0000080a01007387 */ /* 0x0003e80000100a00 */
[----:B------:R4:W-:Y:S04]  /*4320*/  STL.64 [R1+0x10], R12 ;  /* 0x0000100c01007387 */ /* 0x0009e80000100a00 */
[----:B------:R5:W-:Y:S01]  /*4330*/  STL.64 [R1+0x18], R14 ;  /* 0x0000180e01007387 */ /* 0x000be20000100a00 */
[----:B0-----:R-:W-:-:S03]  /*4340*/  CS2R R8, SRZ ;  /* 0x0000000000087805 */ /* 0x001fc6000001ff00 */
[----:B------:R0:W-:Y:S01]  /*4350*/  STL.64 [R1+0x20], R16 ;  /* 0x0000201001007387 */ /* 0x0001e20000100a00 */
[----:B-1----:R-:W-:-:S03]  /*4360*/  CS2R R10, SRZ ;  /* 0x00000000000a7805 */ /* 0x002fc6000001ff00 */
[----:B------:R1:W-:Y:S01]  /*4370*/  STL.64 [R1+0x28], R18 ;  /* 0x0000281201007387 */ /* 0x0003e20000100a00 */
[----:B----4-:R-:W-:-:S03]  /*4380*/  CS2R R12, SRZ ;  /* 0x00000000000c7805 */ /* 0x010fc6000001ff00 */
[----:B------:R4:W-:Y:S01]  /*4390*/  STL.64 [R1+0x30], R20 ;  /* 0x0000301401007387 */ /* 0x0009e20000100a00 */
[----:B-----5:R-:W-:-:S03]  /*43a0*/  CS2R R14, SRZ ;  /* 0x00000000000e7805 */ /* 0x020fc6000001ff00 */
[----:B------:R5:W-:Y:S01]  /*43b0*/  STL.64 [R1+0x38], R22 ;  /* 0x0000381601007387 */ /* 0x000be20000100a00 */
[----:B0-----:R-:W-:Y:S02]  /*43c0*/  CS2R R16, SRZ ;  /* 0x0000000000107805 */ /* 0x001fe4000001ff00 */
[----:B-1----:R-:W-:Y:S02]  /*43d0*/  CS2R R18, SRZ ;  /* 0x0000000000127805 */ /* 0x002fe4000001ff00 */
[----:B----4-:R-:W-:Y:S02]  /*43e0*/  CS2R R20, SRZ ;  /* 0x0000000000147805 */ /* 0x010fe4000001ff00 */
[----:B-----5:R-:W-:Y:S01]  /*43f0*/  CS2R R22, SRZ ;  /* 0x0000000000167805 */ /* 0x020fe2000001ff00 */
[----:B------:R-:W-:Y:S06]  /*4400*/  @!P0 BRA `(.L_x_19) ;  /* 0x0000001800f08947 */ /* 0x000fec0003800000 */
[----:B------:R-:W-:Y:S01]  /*4410*/  FADD R226, RZ, R4 ;  /* 0x00000004ffe27221 */ /* 0x000fe20000000000 */
[----:B------:R-:W-:-:S01]  /*4420*/  FADD R4, RZ, R203 ;  /* 0x000000cbff047221 */ /* 0x000fc20000000000 */
[----:B------:R-:W4:Y:S01]  /*4430*/  LDL R2, [R1+0x44] ;  /* 0x0000440001027983 */ /* 0x000f220000100800 */
[----:B------:R-:W-:-:S01]  /*4440*/  FADD R225, RZ, R5 ;  /* 0x00000005ffe17221 */ /* 0x000fc20000000000 */
[----:B------:R-:W-:Y:S02]  /*4450*/  FADD R5, RZ, R204 ;  /* 0x000000ccff057221 */ /* 0x000fe40000000000 */
[----:B------:R-:W5:Y:S04]  /*4460*/  LDL R0, [R1+0x48] ;  /* 0x0000480001007983 */ /* 0x000f680000100800 */
[----:B------:R-:W2:Y:S04]  /*4470*/  LDL R6, [R1+0x4c] ;  /* 0x00004c0001067983 */ /* 0x000ea80000100800 */
[----:B------:R-:W3:Y:S04]  /*4480*/  LDL R7, [R1+0x50] ;  /* 0x0000500001077983 */ /* 0x000ee80000100800 */
        /* <DEDUP_REMOVED lines=11> */
[----:B------:R-:W3:Y:S04]  /*4540*/  LDL R19, [R1] ;  /* 0x0000000001137983 */ /* 0x000ee80000100800 */
        /* <DEDUP_REMOVED lines=13> */
[----:B------:R-:W3:Y:S01]  /*4620*/  LDL R3, [R1+0x40] ;  /* 0x0000400001037983 */ /* 0x000ee20000100800 */
[----:B------:R-:W-:-:S01]  /*4630*/  FADD R227, RZ, R200 ;  /* 0x000000c8ffe37221 */ /* 0x000fc20000000000 */
[----:B------:R-:W-:Y:S01]  /*4640*/  FADD R228, RZ, R201 ;  /* 0x000000c9ffe47221 */ /* 0x000fe20000000000 */
[----:B------:R-:W-:-:S01]  /*4650*/  FADD R229, RZ, R202 ;  /* 0x000000caffe57221 */ /* 0x000fc20000000000 */
[----:B------:R0:W-:Y:S01]  /*4660*/  STL [R1+0x80], R4 ;  /* 0x0000800401007387 */ /* 0x0001e20000100800 */
[----:B------:R-:W-:-:S03]  /*4670*/  UMOV UR6, URZ ;  /* 0x0000003f00067c82 */ /* 0x000fc60008000000 */
[----:B------:R1:W-:Y:S01]  /*4680*/  STL [R1+0x84], R5 ;  /* 0x0000840501007387 */ /* 0x0003e20000100800 */
[----:B0-----:R-:W-:-:S01]  /*4690*/  FADD R4, RZ, R205 ;  /* 0x000000cdff047221 */ /* 0x001fc20000000000 */
[----:B-1----:R-:W-:-:S04]  /*46a0*/  FADD R5, RZ, R206 ;  /* 0x000000ceff057221 */ /* 0x002fc80000000000 */
[----:B------:R0:W-:Y:S04]  /*46b0*/  STL [R1+0x88], R4 ;  /* 0x0000880401007387 */ /* 0x0001e80000100800 */
        /* <DEDUP_REMOVED lines=43> */
[----:B------:R0:W-:Y:S01]  /*4970*/  STL [R1+0xe0], R4 ;  /* 0x0000e00401007387 */ /* 0x0001e20000100800 */
[----:B----4-:R-:W-:-:S03]  /*4980*/  FADD R2, RZ, R2 ;  /* 0x00000002ff027221 */ /* 0x010fc60000000000 */
[----:B------:R1:W-:Y:S01]  /*4990*/  STL [R1+0xe4], R5 ;  /* 0x0000e40501007387 */ /* 0x0003e20000100800 */
[----:B-----5:R-:W-:-:S01]  /*49a0*/  FADD R0, RZ, R0 ;  /* 0x00000000ff007221 */ /* 0x020fc20000000000 */
[----:B--2---:R-:W-:Y:S01]  /*49b0*/  FADD R6, RZ, R6 ;  /* 0x00000006ff067221 */ /* 0x004fe20000000000 */
[----:B0-----:R-:W-:-:S01]  /*49c0*/  FADD R4, RZ, R197 ;  /* 0x000000c5ff047221 */ /* 0x001fc20000000000 */
[----:B---3--:R-:W-:Y:S01]  /*49d0*/  FADD R7, RZ, R7 ;  /* 0x00000007ff077221 */ /* 0x008fe20000000000 */
[----:B-1----:R-:W-:-:S03]  /*49e0*/  FADD R5, RZ, R198 ;  /* 0x000000c6ff057221 */ /* 0x002fc60000000000 */
[----:B------:R0:W-:Y:S01]  /*49f0*/  STL [R1+0xe8], R4 ;  /* 0x0000e80401007387 */ /* 0x0001e20000100800 */
[----:B------:R-:W-:-:S03]  /*4a00*/  FADD R8, RZ, R8 ;  /* 0x00000008ff087221 */ /* 0x000fc60000000000 */
[----:B------:R1:W-:Y:S01]  /*4a10*/  STL [R1+0xec], R5 ;  /* 0x0000ec0501007387 */ /* 0x0003e20000100800 */
[----:B------:R-:W-:-:S01]  /*4a20*/  FADD R9, RZ, R9 ;  /* 0x00000009ff097221 */ /* 0x000fc20000000000 */
[----:B------:R-:W-:Y:S01]  /*4a30*/  FADD R10, RZ, R10 ;  /* 0x0000000aff0a7221 */ /* 0x000fe20000000000 */
[----:B0-----:R-:W-:-:S01]  /*4a40*/  FADD R4, RZ, R199 ;  /* 0x000000c7ff047221 */ /* 0x001fc20000000000 */
[----:B------:R-:W-:Y:S01]  /*4a50*/  FADD R11, RZ, R11 ;  /* 0x0000000bff0b7221 */ /* 0x000fe20000000000 */
[----:B-1----:R-:W-:-:S03]  /*4a60*/  FADD R5, RZ, R168 ;  /* 0x000000a8ff057221 */ /* 0x002fc60000000000 */
[----:B------:R0:W-:Y:S01]  /*4a70*/  STL [R1+0xf0], R4 ;  /* 0x0000f00401007387 */ /* 0x0001e20000100800 */
[----:B------:R-:W-:-:S03]  /*4a80*/  FADD R12, RZ, R12 ;  /* 0x0000000cff0c7221 */ /* 0x000fc60000000000 */
[----:B------:R1:W-:Y:S01]  /*4a90*/  STL [R1+0xf4], R5 ;  /* 0x0000f40501007387 */ /* 0x0003e20000100800 */
[----:B------:R-:W-:-:S01]  /*4aa0*/  FADD R13, RZ, R13 ;  /* 0x0000000dff0d7221 */ /* 0x000fc20000000000 */
[----:B0-----:R-:W-:Y:S01]  /*4ab0*/  FADD R4, RZ, R169 ;  /* 0x000000a9ff047221 */ /* 0x001fe20000000000 */
[----:B------:R-:W-:-:S01]  /*4ac0*/  FADD R14, RZ, R14 ;  /* 0x0000000eff0e7221 */ /* 0x000fc20000000000 */
[----:B-1----:R-:W-:-:S03]  /*4ad0*/  FADD R5, RZ, R170 ;  /* 0x000000aaff057221 */ /* 0x002fc60000000000 */
[----:B------:R0:W-:Y:S01]  /*4ae0*/  STL [R1+0xf8], R4 ;  /* 0x0000f80401007387 */ /* 0x0001e20000100800 */
[----:B------:R-:W-:-:S01]  /*4af0*/  FADD R15, RZ, R15 ;  /* 0x0000000fff0f7221 */ /* 0x000fc20000000000 */
[----:B------:R-:W-:Y:S02]  /*4b00*/  FADD R16, RZ, R16 ;  /* 0x00000010ff107221 */ /* 0x000fe40000000000 */
[----:B------:R1:W-:Y:S01]  /*4b10*/  STL [R1+0xfc], R5 ;  /* 0x0000fc0501007387 */ /* 0x0003e20000100800 */
[----:B------:R-:W-:-:S01]  /*4b20*/  FADD R17, RZ, R17 ;  /* 0x00000011ff117221 */ /* 0x000fc20000000000 */
[----:B0-----:R-:W-:Y:S01]  /*4b30*/  FADD R4, RZ, R171 ;  /* 0x000000abff047221 */ /* 0x001fe20000000000 */
[----:B------:R-:W-:-:S01]  /*4b40*/  FADD R18, RZ, R18 ;  /* 0x00000012ff127221 */ /* 0x000fc20000000000 */
        /* <DEDUP_REMOVED lines=326> */
[----:B0-----:R-:W-:-:S05]  /*5fb0*/  FADD R4, RZ, R39 ;  /* 0x00000027ff047221 */ /* 0x001fca0000000000 */
[----:B------:R1:W-:Y:S02]  /*5fc0*/  STL [R1+0x370], R4 ;  /* 0x0003700401007387 */ /* 0x0003e40000100800 */
.L_x_19:
[----:B------:R-:W-:-:S04]  /*5fd0*/  UIADD3 UR46, UR5, 0x1, URZ ;  /* 0x00000001052e7890 */ /* 0x000fc8000fffe03f */
[----:B------:R-:W-:-:S04]  /*5fe0*/  UISETP.NE.AND UP0, UPT, UR46, 0x8, UPT ;  /* 0x000000082e00788c */ /* 0x000fc8000bf05270 */
[----:B------:R-:W-:Y:S02]  /*5ff0*/  USEL UR13, URZ, 0x1, UP0 ;  /* 0x000000013f0d7887 */ /* 0x000fe40008000000 */
[----:B------:R-:W-:Y:S02]  /*6000*/  USEL UR46, UR46, URZ, UP0 ;  /* 0x0000003f2e2e7287 */ /* 0x000fe40008000000 */
[----:B------:R-:W-:-:S06]  /*6010*/  ULOP3.LUT UR13, UR4, UR13, URZ, 0x3c, !UPT ;  /* 0x0000000d040d7292 */ /* 0x000fcc000f8e3c3f */
[----:B-1----:R-:W-:Y:S01]  /*6020*/  IMAD.U32 R4, RZ, RZ, UR13 ;  /* 0x0000000dff047e24 */ /* 0x002fe2000f8e00ff */
[----:B------:R-:W-:-:S06]  /*6030*/  UMOV UR13, 0x1 ;  /* 0x00000001000d7882 */ /* 0x000fcc0000000000 */
.L_x_14:
[----:B------:R-:W-:-:S04]  /*6040*/  UISETP.LT.AND UP0, UPT, UR11, 0x1, UPT ;  /* 0x000000010b00788c */ /* 0x000fc8000bf01270 */
[----:B------:R-:W-:-:S04]  /*6050*/  USEL UR14, UR11, 0x1, UP0 ;  /* 0x000000010b0e7887 */ /* 0x000fc80008000000 */
[----:B------:R-:W-:-:S04]  /*6060*/  UIADD3 UR45, UR11, -UR14, URZ ;  /* 0x8000000e0b2d7290 */ /* 0x000fc8000fffe03f */
[----:B------:R-:W-:-:S06]  /*6070*/  UISETP.GE.AND UP0, UPT, UR45, 0x1, UPT ;  /* 0x000000012d00788c */ /* 0x000fcc000bf06270 */
[----:B------:R-:W-:-:S13]  /*6080*/  PLOP3.LUT P0, PT, PT, PT, UP0, 0x80, 0x0 ;  /* 0x000000000000781c */ /* 0x000fda0003f0f008 */
[----:B------:R-:W-:Y:S05]  /*6090*/  @!P0 BRA `(.L_x_20) ;  /* 0x0000004400748947 */ /* 0x000fea0003800000 */
[----:B------:R-:W-:Y:S01]  /*60a0*/  UMOV UR44, UR5 ;  /* 0x00000005002c7c82 */ /* 0x000fe20008000000 */
[----:B------:R-:W-:-:S05]  /*60b0*/  ULDC UR43, c[0x0][0x50c] ;  /* 0x00014300002b7ab9 */ /* 0x000fca0000000800 */
.L_x_28:
[----:B------:R-:W-:-:S06]  /*60c0*/  UISETP.NE.AND UP0, UPT, UR8, 0x3, UPT ;  /* 0x000000030800788c */ /* 0x000fcc000bf05270 */
[----:B------:R-:W-:-:S13]  /*60d0*/  PLOP3.LUT P1, PT, PT, PT, UP0, 0x80, 0x0 ;  /* 0x000000000000781c */ /* 0x000fda0003f2f008 */
[----:B0-----:R-:W-:Y:S05]  /*60e0*/  @!P1 BRA `(.L_x_21) ;  /* 0x0000000000049947 */ /* 0x001fea0003800000 */
[----:B------:R-:W-:Y:S01]  /*60f0*/  BPT.TRAP 0x1 ;  /* 0x000000040000795c */ /* 0x000fe20000300000 */
.L_x_21:
[----:B------:R-:W0:Y:S01]  /*6100*/  S2UR UR14, SR_CgaCtaId ;  /* 0x00000000000e79c3 */ /* 0x000e220000008800 */
[----:B------:R-:W-:Y:S01]  /*6110*/  UMOV UR9, 0x400 ;  /* 0x0000040000097882 */ /* 0x000fe20000000000 */
[----:B------:R-:W-:Y:S01]  /*6120*/  SHF.L.U32 R5, R4, 0x1f, RZ ;  /* 0x0000001f04057819 */ /* 0x000fe200000006ff */
[----:B0-----:R-:W-:-:S04]  /*6130*/  ULEA UR9, UR14, UR9, 0x18 ;  /* 0x000000090e097291 */ /* 0x001fc8000f8ec03f */
[----:B------:R-:W-:-:S09]  /*6140*/  ULEA UR14, UR46, UR9, 0x3 ;  /* 0x000000092e0e7291 */ /* 0x000fd2000f8e183f */
[----:B------:R0:W1:Y:S01]  /*6150*/  SYNCS.PHASECHK.TRANS64.TRYWAIT P0, [UR14], R5 ;  /* 0x00000005ff0075a7 */ /* 0x000062000800014e */
[----:B------:R-:W-:Y:S05]  /*6160*/  @!P1 BRA `(.L_x_22) ;  /* 0x0000000000049947 */ /* 0x000fea0003800000 */
[----:B------:R-:W-:Y:S01]  /*6170*/  BPT.TRAP 0x1 ;  /* 0x000000040000795c */ /* 0x000fe20000300000 */
.L_x_22:
[----:B-1----:R-:W-:Y:S05]  /*6180*/  @P0 BRA `(.L_x_23) ;  /* 0x0000000000080947 */ /* 0x002fea0003800000 */
[----:B------:R-:W1:Y:S02]  /*6190*/  SYNCS.PHASECHK.TRANS64.TRYWAIT P0, [UR14], R5 ;  /* 0x00000005ff0075a7 */ /* 0x000e64000800014e */
[----:B-1----:R-:W-:Y:S05]  /*61a0*/  @!P0 BRA `(.L_x_24) ;  /* 0x0000019c00d88947 */ /* 0x002fea0003800000 */
.L_x_23:
[----:B------:R-:W-:Y:S04]  /*61b0*/  STL.64 [R1+0x4c8], R198 ;  /* 0x0004c8c601007387 */ /* 0x000fe80000100a00 */
[----:B------:R-:W-:Y:S04]  /*61c0*/  STL.64 [R1+0x4c0], R196 ;  /* 0x0004c0c401007387 */ /* 0x000fe80000100a00 */
[----:B------:R-:W-:Y:S04]  /*61d0*/  STL.64 [R1+0x4b8], R194 ;  /* 0x0004b8c201007387 */ /* 0x000fe80000100a00 */
[----:B------:R-:W-:Y:S04]  /*61e0*/  STL.64 [R1+0x4b0], R192 ;  /* 0x0004b0c001007387 */ /* 0x000fe80000100a00 */
[----:B------:R-:W-:Y:S04]  /*61f0*/  STL.64 [R1+0x4a8], R190 ;  /* 0x0004a8be01007387 */ /* 0x000fe80000100a00 */
[----:B------:R-:W-:Y:S04]  /*6200*/  STL.64 [R1+0x4a0], R188 ;  /* 0x0004a0bc01007387 */ /* 0x000fe80000100a00 */
[----:B------:R-:W-:Y:S04]  /*6210*/  STL.64 [R1+0x498], R186 ;  /* 0x000498ba01007387 */ /* 0x000fe80000100a00 */
[----:B------:R1:W-:Y:S04]  /*6220*/  STL.64 [R1+0x490], R184 ;  /* 0x000490b801007387 */ /* 0x0003e80000100a00 */
[----:B-1----:R-:W4:Y:S04]  /*6230*/  LDL.LU.64 R184, [R1+0x40] ;  /* 0x0000400001b87983 */ /* 0x002f280000300a00 */
[----:B------:R-:W4:Y:S04]  /*6240*/  LDL.LU.64 R186, [R1+0x48] ;  /* 0x0000480001ba7983 */ /* 0x000f280000300a00 */
[----:B------:R-:W4:Y:S04]  /*6250*/  LDL.LU.64 R188, [R1+0x50] ;  /* 0x0000500001bc7983 */ /* 0x000f280000300a00 */
[----:B------:R-:W4:Y:S04]  /*6260*/  LDL.LU.64 R190, [R1+0x58] ;  /* 0x0000580001be7983 */ /* 0x000f280000300a00 */
[----:B------:R-:W4:Y:S04]  /*6270*/  LDL.LU.64 R192, [R1+0x60] ;  /* 0x0000600001c07983 */ /* 0x000f280000300a00 */
[----:B------:R-:W4:Y:S04]  /*6280*/  LDL.LU.64 R194, [R1+0x68] ;  /* 0x0000680001c27983 */ /* 0x000f280000300a00 */
[----:B------:R-:W4:Y:S04]  /*6290*/  LDL.LU.64 R196, [R1+0x70] ;  /* 0x0000700001c47983 */ /* 0x000f280000300a00 */
[----:B------:R-:W4:Y:S01]  /*62a0*/  LDL.LU.64 R198, [R1+0x78] ;  /* 0x0000780001c67983 */ /* 0x000f220000300a00 */
[----:B------:R-:W-:-:S02]  /*62b0*/  UIADD3 UR14, UR9, 0x18180, URZ ;  /* 0x00018180090e7890 */ /* 0x000fc4000fffe03f */
[----:B------:R-:W-:Y:S01]  /*62c0*/  UISETP.NE.AND UP0, UPT, UR12, URZ, UPT ;  /* 0x0000003f0c00728c */ /* 0x000fe2000bf05270 */
[----:B------:R-:W-:Y:S01]  /*62d0*/  STL [R1+0x408], R16 ;  /* 0x0004081001007387 */ /* 0x000fe20000100800 */
[----:B------:R-:W-:Y:S02]  /*62e0*/  USHF.R.U32.HI UR14, URZ, 0x4, UR14 ;  /* 0x000000043f0e7899 */ /* 0x000fe4000801160e */
[----:B------:R-:W-:Y:S01]  /*62f0*/  USEL UR13, UR13, URZ, !UP0 ;  /* 0x0000003f0d0d7287 */ /* 0x000fe2000c000000 */
[----:B------:R-:W-:Y:S01]  /*6300*/  STL [R1+0x404], R15 ;  /* 0x0004040f01007387 */ /* 0x000fe20000100800 */
[----:B------:R-:W-:Y:S02]  /*6310*/  ULOP3.LUT UR14, UR14, 0x3fff, URZ, 0xc0, !UPT ;  /* 0x00003fff0e0e7892 */ /* 0x000fe4000f8ec03f */
[----:B------:R-:W-:Y:S01]  /*6320*/  ULOP3.LUT UR47, UR10, 0x10000, URZ, 0xfc, !UPT ;  /* 0x000100000a2f7892 */ /* 0x000fe2000f8efc3f */
[----:B------:R-:W-:Y:S01]  /*6330*/  STL [R1+0x400], R14 ;  /* 0x0004000e01007387 */ /* 0x000fe20000100800 */
[----:B------:R-:W-:-:S02]  /*6340*/  ULOP3.LUT UR14, UR14, 0x10000, URZ, 0xfc, !UPT ;  /* 0x000100000e0e7892 */ /* 0x000fc4000f8efc3f */
[----:B------:R-:W-:Y:S01]  /*6350*/  UISETP.NE.U32.AND UP0, UPT, UR13, URZ, UPT ;  /* 0x0000003f0d00728c */ /* 0x000fe2000bf05070 */
[----:B------:R-:W-:Y:S01]  /*6360*/  STL [R1+0x3fc], R13 ;  /* 0x0003fc0d01007387 */ /* 0x000fe20000100800 */
[----:B------:R-:W-:Y:S02]  /*6370*/  UIMAD UR47, UR46, 0x300, UR47 ;  /* 0x000003002e2f78a4 */ /* 0x000fe4000f8e022f */
[----:B------:R-:W-:Y:S01]  /*6380*/  UIMAD UR50, UR46, 0x380, UR14 ;  /* 0x000003802e3278a4 */ /* 0x000fe2000f8e020e */
[----:B------:R-:W-:Y:S01]  /*6390*/  STL [R1+0x3f8], R12 ;  /* 0x0003f80c01007387 */ /* 0x000fe20000100800 */
[----:B------:R-:W-:Y:S01]  /*63a0*/  UMOV UR17, 0x80000020 ;  /* 0x8000002000117882 */ /* 0x000fe20000000000 */
[----:B------:R-:W-:Y:S01]  /*63b0*/  UMOV UR19, 0x80000020 ;  /* 0x8000002000137882 */ /* 0x000fe20000000000 */
[----:B------:R-:W-:Y:S01]  /*63c0*/  UIADD3 UR14, UR50, 0x80, URZ ;  /* 0x00000080320e7890 */ /* 0x000fe2000fffe03f */
[----:B------:R-:W-:Y:S01]  /*63d0*/  STL [R1+0x3f4], R11 ;  /* 0x0003f40b01007387 */ /* 0x000fe20000100800 */
[----:B------:R-:W-:Y:S01]  /*63e0*/  UMOV UR16, UR47 ;  /* 0x0000002f00107c82 */ /* 0x000fe20008000000 */
[----:B------:R-:W-:Y:S01]  /*63f0*/  UMOV UR18, UR50 ;  /* 0x0000003200127c82 */ /* 0x000fe20008000000 */
[----:B------:R-:W-:Y:S01]  /*6400*/  UMOV UR12, UR16 ;  /* 0x00000010000c7c82 */ /* 0x000fe20008000000 */
[----:B------:R-:W-:Y:S01]  /*6410*/  UMOV UR13, UR17 ;  /* 0x00000011000d7c82 */ /* 0x000fe20008000000 */
[----:B------:R-:W-:Y:S01]  /*6420*/  UMOV UR15, 0x80000020 ;  /* 0x80000020000f7882 */ /* 0x000fe20000000000 */
[----:B------:R-:W-:Y:S01]  /*6430*/  UIADD3 UR22, UR50, 0x100, URZ ;  /* 0x0000010032167890 */ /* 0x000fe2000fffe03f */
[----:B------:R-:W-:Y:S01]  /*6440*/  STL [R1+0x3f0], R10 ;  /* 0x0003f00a01007387 */ /* 0x000fe20000100800 */
        /* <DEDUP_REMOVED lines=8> */
[----:B----4-:R-:W-:Y:S01]  /*64d0*/  WARPGROUP.ARRIVE ;  /* 0x00000000000079c5 */ /* 0x010fe20000000000 */
[----:B------:R-:W-:Y:S01]  /*64e0*/  UIADD3 UR30, UR50, 0x200, URZ ;  /* 0x00000200321e7890 */ /* 0x000fe2000fffe03f */
[----:B------:R-:W-:Y:S01]  /*64f0*/  STL [R1+0x3e8], R8 ;  /* 0x0003e80801007387 */ /* 0x000fe20000100800 */
[----:B------:R-:W-:Y:S01]  /*6500*/  UMOV UR28, UR16 ;  /* 0x00000010001c7c82 */ /* 0x000fe20008000000 */
[----:B------:R-:W-:-:S02]  /*6510*/  UMOV UR29, UR17 ;  /* 0x00000011001d7c82 */ /* 0x000fc40008000000 */
[----:B------:R-:W-:Y:S01]  /*6520*/  QGMMA.64x32x32.F32.E4M3.E4M3 R184, gdesc[UR16], R184, UP0, gsb0 ;  /* 0x0060000010b879f3 */ /* 0x000fe2000b8008b8 */
        /* <DEDUP_REMOVED lines=11> */
[----:B------:R-:W-:Y:S04]  /*65e0*/  STL [R1+0x3dc], R4 ;  /* 0x0003dc0401007387 */ /* 0x000fe80000100800 */
[----:B------:R-:W-:Y:S04]  /*65f0*/  STL [R1+0x3d8], R3 ;  /* 0x0003d80301007387 */ /* 0x000fe80000100800 */
[----:B------:R1:W-:Y:S04]  /*6600*/  STL [R1+0x3d4], R2 ;  /* 0x0003d40201007387 */ /* 0x0003e80000100800 */
[----:B-----5:R4:W-:Y:S01]  /*6610*/  STL [R1+0x3d0], R0 ;  /* 0x0003d00001007387 */ /* 0x0209e20000100800 */
[----:B------:R-:W-:-:S02]  /*6620*/  WARPGROUP.DEPBAR.LE gsb0, 0x0 ;  /* 0x00008000000079c5 */ /* 0x000fc40000010000 */
[----:B------:R-:W-:Y:S01]  /*6630*/  WARPGROUP.ARRIVE ;  /* 0x00000000000079c5 */ /* 0x000fe20000000000 */
[----:B-1----:R-:W-:Y:S02]  /*6640*/  IMAD.MOV.U32 R2, RZ, RZ, R198 ;  /* 0x000000ffff027224 */ /* 0x002fe400078e00c6 */
[----:B----4-:R-:W-:Y:S02]  /*6650*/  IMAD.MOV.U32 R0, RZ, RZ, R199 ;  /* 0x000000ffff007224 */ /* 0x010fe400078e00c7 */
[----:B------:R-:W-:Y:S01]  /*6660*/  IMAD.MOV.U32 R4, RZ, RZ, R196 ;  /* 0x000000ffff047224 */ /* 0x000fe200078e00c4 */
[----:B------:R-:W-:Y:S01]  /*6670*/  QGMMA.64x32x32.F32.E4M3.E4M3 R200, gdesc[UR12], R200, UP0, gsb0 ;  /* 0x006000000cc879f3 */ /* 0x000fe2000b8008c8 */
[----:B------:R-:W-:Y:S01]  /*6680*/  IMAD.MOV.U32 R3, RZ, RZ, R197 ;  /* 0x000000ffff037224 */ /* 0x000fe200078e00c5 */
[----:B------:R-:W4:Y:S01]  /*6690*/  LDL.LU.64 R198, [R1+0x4c8] ;  /* 0x0004c80001c67983 */ /* 0x000f220000300a00 */
[----:B------:R-:W-:Y:S01]  /*66a0*/  UIADD3 UR12, UR47, 0x200, URZ ;  /* 0x000002002f0c7890 */ /* 0x000fe2000fffe03f */
[----:B------:R-:W-:-:S02]  /*66b0*/  IMAD.MOV.U32 R6, RZ, RZ, R194 ;  /* 0x000000ffff067224 */ /* 0x000fc400078e00c2 */
[----:B0-----:R-:W-:Y:S01]  /*66c0*/  IMAD.MOV.U32 R5, RZ, RZ, R195 ;  /* 0x000000ffff057224 */ /* 0x001fe200078e00c3 */
[----:B------:R-:W4:Y:S01]  /*66d0*/  LDL.LU.64 R196, [R1+0x4c0] ;  /* 0x0004c00001c47983 */ /* 0x000f220000300a00 */
[----:B------:R-:W-:Y:S02]  /*66e0*/  IMAD.MOV.U32 R8, RZ, RZ, R192 ;  /* 0x000000ffff087224 */ /* 0x000fe400078e00c0 */
[----:B------:R-:W-:Y:S01]  /*66f0*/  IMAD.MOV.U32 R7, RZ, RZ, R193 ;  /* 0x000000ffff077224 */ /* 0x000fe200078e00c1 */
[----:B------:R-:W4:Y:S01]  /*6700*/  LDL.LU.64 R194, [R1+0x4b8] ;  /* 0x0004b80001c27983 */ /* 0x000f220000300a00 */
[----:B------:R-:W-:Y:S02]  /*6710*/  IMAD.MOV.U32 R10, RZ, RZ, R190 ;  /* 0x000000ffff0a7224 */ /* 0x000fe400078e00be */
[----:B------:R-:W-:Y:S01]  /*6720*/  IMAD.MOV.U32 R9, RZ, RZ, R191 ;  /* 0x000000ffff097224 */ /* 0x000fe200078e00bf */
[----:B------:R-:W4:Y:S01]  /*6730*/  LDL.LU.64 R192, [R1+0x4b0] ;  /* 0x0004b00001c07983 */ /* 0x000f220000300a00 */
[----:B------:R-:W-:-:S02]  /*6740*/  IMAD.MOV.U32 R12, RZ, RZ, R188 ;  /* 0x000000ffff0c7224 */ /* 0x000fc400078e00bc */
[----:B------:R-:W-:Y:S01]  /*6750*/  IMAD.MOV.U32 R11, RZ, RZ, R189 ;  /* 0x000000ffff0b7224 */ /* 0x000fe200078e00bd */
[----:B------:R-:W4:Y:S01]  /*6760*/  LDL.LU.64 R190, [R1+0x4a8] ;  /* 0x0004a80001be7983 */ /* 0x000f220000300a00 */
[----:B------:R-:W-:Y:S02]  /*6770*/  IMAD.MOV.U32 R14, RZ, RZ, R186 ;  /* 0x000000ffff0e7224 */ /* 0x000fe400078e00ba */
[----:B------:R-:W-:Y:S01]  /*6780*/  IMAD.MOV.U32 R13, RZ, RZ, R187 ;  /* 0x000000ffff0d7224 */ /* 0x000fe200078e00bb */
[----:B------:R-:W4:Y:S01]  /*6790*/  LDL.LU.64 R188, [R1+0x4a0] ;  /* 0x0004a00001bc7983 */ /* 0x000f220000300a00 */
[----:B------:R-:W-:Y:S02]  /*67a0*/  IMAD.MOV.U32 R16, RZ, RZ, R184 ;  /* 0x000000ffff107224 */ /* 0x000fe400078e00b8 */
[----:B------:R-:W-:Y:S01]  /*67b0*/  IMAD.MOV.U32 R15, RZ, RZ, R185 ;  /* 0x000000ffff0f7224 */ /* 0x000fe200078e00b9 */
[----:B------:R-:W4:Y:S04]  /*67c0*/  LDL.LU.64 R186, [R1+0x498] ;  /* 0x0004980001ba7983 */ /* 0x000f280000300a00 */
[----:B------:R-:W4:Y:S01]  /*67d0*/  LDL.LU.64 R184, [R1+0x490] ;  /* 0x0004900001b87983 */ /* 0x000f220000300a00 */
[----:B------:R-:W-:-:S02]  /*67e0*/  WARPGROUP.DEPBAR.LE gsb0, 0x0 ;  /* 0x00008000000079c5 */ /* 0x000fc40000010000 */
[----:B------:R-:W-:-:S06]  /*67f0*/  WARPGROUP.ARRIVE ;  /* 0x00000000000079c5 */ /* 0x000fcc0000000000 */
[----:B------:R-:W-:Y:S03]  /*6800*/  QGMMA.64x32x32.F32.E4M3.E4M3 R168, gdesc[UR20], R168, UP0, gsb0 ;  /* 0x0060000014a879f3 */ /* 0x000fe6000b8008a8 */
[----:B------:R-:W-:Y:S02]  /*6810*/  WARPGROUP.DEPBAR.LE gsb0, 0x0 ;  /* 0x00008000000079c5 */ /* 0x000fe40000010000 */
        /* <DEDUP_REMOVED lines=10> */
[----:B------:R-:W-:Y:S01]  /*68c0*/  QGMMA.64x32x32.F32.E4M3.E4M3 R40, gdesc[UR36], R40, UP0, gsb0 ;  /* 0x00600000242879f3 */ /* 0x000fe2000b800828 */
[----:B------:R-:W-:Y:S01]  /*68d0*/  UMOV UR36, UR12 ;  /* 0x0000000c00247c82 */ /* 0x000fe20008000000 */
[----:B------:R-:W-:Y:S01]  /*68e0*/  UMOV UR37, 0x80000020 ;  /* 0x8000002000257882 */ /* 0x000fe20000000000 */
[----:B------:R-:W-:Y:S02]  /*68f0*/  WARPGROUP.DEPBAR.LE gsb0, 0x0 ;  /* 0x00008000000079c5 */ /* 0x000fe40000010000 */
[----:B------:R-:W-:-:S06]  /*6900*/  WARPGROUP.ARRIVE ;  /* 0x00000000000079c5 */ /* 0x000fcc0000000000 */
[----:B------:R-:W-:Y:S01]  /*6910*/  QGMMA.64x32x32.F32.E4M3.E4M3 R24, gdesc[UR36], R24, UP0, gsb0 ;  /* 0x00600000241879f3 */ /* 0x000fe2000b800818 */
[----:B------:R-:W-:Y:S01]  /*6920*/  UMOV UR32, UR36 ;  /* 0x0000002400207c82 */ /* 0x000fe20008000000 */
[----:B------:R-:W-:Y:S01]  /*6930*/  UMOV UR33, UR37 ;  /* 0x0000002500217c82 */ /* 0x000fe20008000000 */
[----:B------:R-:W-:Y:S04]  /*6940*/  STL.64 [R1+0x448], R226 ;  /* 0x000448e201007387 */ /* 0x000fe80000100a00 */
[----:B------:R-:W-:Y:S04]  /*6950*/  STL.64 [R1+0x440], R224 ;  /* 0x000440e001007387 */ /* 0x000fe80000100a00 */
[----:B------:R-:W-:Y:S04]  /*6960*/  STL.64 [R1+0x438], R222 ;  /* 0x000438de01007387 */ /* 0x000fe80000100a00 */
[----:B------:R-:W-:Y:S04]  /*6970*/  STL.64 [R1+0x430], R220 ;  /* 0x000430dc01007387 */ /* 0x000fe80000100a00 */
[----:B------:R-:W-:Y:S04]  /*6980*/  STL.64 [R1+0x428], R218 ;  /* 0x000428da01007387 */ /* 0x000fe80000100a00 */
[----:B------:R-:W-:Y:S04]  /*6990*/  STL.64 [R1+0x420], R216 ;  /* 0x000420d801007387 */ /* 0x000fe80000100a00 */
[----:B------:R0:W-:Y:S04]  /*69a0*/  STL.64 [R1+0x418], R214 ;  /* 0x000418d601007387 */ /* 0x0001e80000100a00 */
[----:B------:R1:W-:Y:S01]  /*69b0*/  STL.64 [R1+0x410], R212 ;  /* 0x000410d401007387 */ /* 0x0003e20000100a00 */
[----:B0-----:R-:W-:-:S02]  /*69c0*/  IMAD.MOV.U32 R214, RZ, RZ, R14 ;  /* 0x000000ffffd67224 */ /* 0x001fc400078e000e */
[----:B------:R-:W-:Y:S02]  /*69d0*/  IMAD.MOV.U32 R215, RZ, RZ, R13 ;  /* 0x000000ffffd77224 */ /* 0x000fe400078e000d */
[----:B-1----:R-:W-:Y:S01]  /*69e0*/  IMAD.MOV.U32 R212, RZ, RZ, R16 ;  /* 0x000000ffffd47224 */ /* 0x002fe200078e0010 */
[----:B------:R-:W-:Y:S02]  /*69f0*/  WARPGROUP.DEPBAR.LE gsb0, 0x0 ;  /* 0x00008000000079c5 */ /* 0x000fe40000010000 */
[----:B------:R-:W-:-:S06]  /*6a00*/  WARPGROUP.ARRIVE ;  /* 0x00000000000079c5 */ /* 0x000fcc0000000000 */
[----:B------:R-:W-:Y:S01]  /*6a10*/  QGMMA.64x32x32.F32.E4M3.E4M3 R56, gdesc[UR32], R56, UP0, gsb0 ;  /* 0x00600000203879f3 */ /* 0x000fe2000b800838 */
[----:B------:R-:W-:Y:S01]  /*6a20*/  IMAD.MOV.U32 R213, RZ, RZ, R15 ;  /* 0x000000ffffd57224 */ /* 0x000fe200078e000f */
        /* <DEDUP_REMOVED lines=8> */
[----:B0-----:R-:W2:Y:S04]  /*6ab0*/  LDL.LU.64 R200, [R1] ;  /* 0x0000000001c87983 */ /* 0x001ea80000300a00 */
[----:B------:R-:W2:Y:S04]  /*6ac0*/  LDL.LU.64 R202, [R1+0x8] ;  /* 0x0000080001ca7983 */ /* 0x000ea80000300a00 */
[----:B------:R-:W2:Y:S04]  /*6ad0*/  LDL.LU.64 R204, [R1+0x10] ;  /* 0x0000100001cc7983 */ /* 0x000ea80000300a00 */
[----:B------:R-:W2:Y:S04]  /*6ae0*/  LDL.LU.64 R206, [R1+0x18] ;  /* 0x0000180001ce7983 */ /* 0x000ea80000300a00 */
[----:B------:R-:W2:Y:S04]  /*6af0*/  LDL.LU.64 R208, [R1+0x20] ;  /* 0x0000200001d07983 */ /* 0x000ea80000300a00 */
[----:B------:R-:W2:Y:S04]  /*6b00*/  LDL.LU.64 R210, [R1+0x28] ;  /* 0x0000280001d27983 */ /* 0x000ea80000300a00 */
[----:B------:R-:W2:Y:S04]  /*6b10*/  LDL.LU.64 R212, [R1+0x30] ;  /* 0x0000300001d47983 */ /* 0x000ea80000300a00 */
[----:B------:R-:W2:Y:S01]  /*6b20*/  LDL.LU.64 R214, [R1+0x38] ;  /* 0x0000380001d67983 */ /* 0x000ea20000300a00 */
[----:B------:R-:W-:-:S02]  /*6b30*/  WARPGROUP.DEPBAR.LE gsb0, 0x0 ;  /* 0x00008000000079c5 */ /* 0x000fc40000010000 */
[----:B------:R-:W-:Y:S01]  /*6b40*/  WARPGROUP.ARRIVE ;  /* 0x00000000000079c5 */ /* 0x000fe20000000000 */
[----:B------:R-:W-:Y:S01]  /*6b50*/  UMOV UR28, UR36 ;  /* 0x00000024001c7c82 */ /* 0x000fe20008000000 */
[----:B------:R-:W-:-:S04]  /*6b60*/  UMOV UR29, UR37 ;  /* 0x00000025001d7c82 */ /* 0x000fc80008000000 */
[----:B------:R-:W-:Y:S01]  /*6b70*/  QGMMA.64x32x32.F32.E4M3.E4M3 R88, gdesc[UR28], R88, UP0, gsb0 ;  /* 0x006000001c5879f3 */ /* 0x000fe2000b800858 */
[----:B------:R-:W-:Y:S01]  /*6b80*/  UMOV UR24, UR36 ;  /* 0x0000002400187c82 */ /* 0x000fe20008000000 */
[----:B------:R-:W-:Y:S01]  /*6b90*/  UMOV UR25, UR37 ;  /* 0x0000002500197c82 */ /* 0x000fe20008000000 */
[----:B------:R-:W-:Y:S02]  /*6ba0*/  WARPGROUP.DEPBAR.LE gsb0, 0x0 ;  /* 0x00008000000079c5 */ /* 0x000fe40000010000 */
[----:B------:R-:W-:-:S06]  /*6bb0*/  WARPGROUP.ARRIVE ;  /* 0x00000000000079c5 */ /* 0x000fcc0000000000 */
        /* <DEDUP_REMOVED lines=9> */
[----:B----4-:R-:W-:-:S06]  /*6c50*/  WARPGROUP.ARRIVE ;  /* 0x00000000000079c5 */ /* 0x010fcc0000000000 */
[----:B------:R-:W-:Y:S01]  /*6c60*/  QGMMA.64x32x32.F32.E4M3.E4M3 R184, gdesc[UR12], R184, UP0, gsb0 ;  /* 0x006000000cb879f3 */ /* 0x000fe2000b8008b8 */
[----:B------:R-:W-:Y:S01]  /*6c70*/  UMOV UR38, UR18 ;  /* 0x0000001200267c82 */ /* 0x000fe20008000000 */
[----:B------:R-:W-:Y:S01]  /*6c80*/  UMOV UR39, UR19 ;  /* 0x0000001300277c82 */ /* 0x000fe20008000000 */
[----:B------:R-:W-:Y:S02]  /*6c90*/  WARPGROUP.DEPBAR.LE gsb0, 0x0 ;  /* 0x00008000000079c5 */ /* 0x000fe40000010000 */
[----:B--2---:R-:W-:-:S06]  /*6ca0*/  WARPGROUP.ARRIVE ;  /* 0x00000000000079c5 */ /* 0x004fcc0000000000 */
[----:B------:R-:W-:Y:S01]  /*6cb0*/  QGMMA.64x32x32.F32.E4M3.E4M3 R200, gdesc[UR36], R200, UP0, gsb0 ;  /* 0x0060000024c879f3 */ /* 0x000fe2000b8008c8 */
[----:B------:R-:W-:Y:S02]  /*6cc0*/  IMAD.MOV.U32 R223, RZ, RZ, R5 ;  /* 0x000000ffffdf7224 */ /* 0x000fe400078e0005 */
[----:B------:R-:W-:Y:S02]  /*6cd0*/  IMAD.MOV.U32 R227, RZ, RZ, R0 ;  /* 0x000000ffffe37224 */ /* 0x000fe400078e0000 */
[----:B------:R-:W-:Y:S02]  /*6ce0*/  IMAD.MOV.U32 R225, RZ, RZ, R3 ;  /* 0x000000ffffe17224 */ /* 0x000fe400078e0003 */
[----:B------:R-:W-:Y:S01]  /*6cf0*/  IMAD.MOV.U32 R226, RZ, RZ, R2 ;  /* 0x000000ffffe27224 */ /* 0x000fe200078e0002 */
[----:B------:R-:W-:Y:S02]  /*6d00*/  WARPGROUP.DEPBAR.LE gsb0, 0x0 ;  /* 0x00008000000079c5 */ /* 0x000fe40000010000 */
[----:B------:R-:W-:-:S02]  /*6d10*/  IMAD.MOV.U32 R0, RZ, RZ, R214 ;  /* 0x000000ffff007224 */ /* 0x000fc400078e00d6 */
[----:B------:R-:W-:Y:S02]  /*6d20*/  IMAD.MOV.U32 R5, RZ, RZ, R215 ;  /* 0x000000ffff057224 */ /* 0x000fe400078e00d7 */
[----:B------:R-:W-:Y:S01]  /*6d30*/  IMAD.MOV.U32 R3, RZ, RZ, R212 ;  /* 0x000000ffff037224 */ /* 0x000fe200078e00d4 */
[----:B------:R-:W2:Y:S01]  /*6d40*/  LDL.LU.64 R214, [R1+0x488] ;  /* 0x0004880001d67983 */ /* 0x000ea20000300a00 */
[----:B------:R-:W-:-:S03]  /*6d50*/  IMAD.MOV.U32 R2, RZ, RZ, R213 ;  /* 0x000000ffff027224 */ /* 0x000fc600078e00d5 */
[----:B------:R-:W2:Y:S01]  /*6d60*/  LDL.LU.64 R212, [R1+0x480] ;  /* 0x0004800001d47983 */ /* 0x000ea20000300a00 */
[----:B------:R-:W-:Y:S02]  /*6d70*/  IMAD.MOV.U32 R216, RZ, RZ, R12 ;  /* 0x000000ffffd87224 */ /* 0x000fe400078e000c */
[----:B------:R-:W-:Y:S02]  /*6d80*/  IMAD.MOV.U32 R217, RZ, RZ, R11 ;  /* 0x000000ffffd97224 */ /* 0x000fe400078e000b */
[----:B------:R-:W-:Y:S02]  /*6d90*/  IMAD.MOV.U32 R218, RZ, RZ, R10 ;  /* 0x000000ffffda7224 */ /* 0x000fe400078e000a */
[----:B------:R-:W-:Y:S02]  /*6da0*/  IMAD.MOV.U32 R219, RZ, RZ, R9 ;  /* 0x000000ffffdb7224 */ /* 0x000fe400078e0009 */
[----:B------:R-:W-:Y:S02]  /*6db0*/  IMAD.MOV.U32 R220, RZ, RZ, R8 ;  /* 0x000000ffffdc7224 */ /* 0x000fe400078e0008 */
[----:B------:R-:W-:-:S02]  /*6dc0*/  IMAD.MOV.U32 R221, RZ, RZ, R7 ;  /* 0x000000ffffdd7224 */ /* 0x000fc400078e0007 */
[----:B------:R-:W-:Y:S02]  /*6dd0*/  IMAD.MOV.U32 R222, RZ, RZ, R6 ;  /* 0x000000ffffde7224 */ /* 0x000fe400078e0006 */
[----:B------:R-:W-:Y:S01]  /*6de0*/  IMAD.MOV.U32 R224, RZ, RZ, R4 ;  /* 0x000000ffffe07224 */ /* 0x000fe200078e0004 */
[----:B------:R-:W-:Y:S02]  /*6df0*/  UIADD3 UR16, UR47, 0x2, URZ ;  /* 0x000000022f107890 */ /* 0x000fe4000fffe03f */
[----:B------:R-:W-:Y:S01]  /*6e00*/  UIADD3 UR14, UR50, 0x2, URZ ;  /* 0x00000002320e7890 */ /* 0x000fe2000fffe03f */
[----:B------:R-:W-:Y:S01]  /*6e10*/  UMOV UR13, 0x80000020 ;  /* 0x80000020000d7882 */ /* 0x000fe20000000000 */
[----:B------:R-:W-:-:S03]  /*6e20*/  UMOV UR15, 0x80000020 ;  /* 0x80000020000f7882 */ /* 0x000fc60000000000 */
[----:B------:R-:W-:Y:S01]  /*6e30*/  UMOV UR12, UR16 ;  /* 0x00000010000c7c82 */ /* 0x000fe20008000000 */
[----:B------:R-:W-:Y:S02]  /*6e40*/  IMAD.MOV.U32 R6, RZ, RZ, R210 ;  /* 0x000000ffff067224 */ /* 0x000fe400078e00d2 */
        /* <DEDUP_REMOVED lines=14> */
[----:B------:R-:W4:Y:S01]  /*6f30*/  LDL.LU.64 R202, [R1+0x458] ;  /* 0x0004580001ca7983 */ /* 0x000f220000300a00 */
[----:B------:R-:W-:-:S03]  /*6f40*/  IMAD.MOV.U32 R15, RZ, RZ, R201 ;  /* 0x000000ffff0f7224 */ /* 0x000fc600078e00c9 */
[----:B------:R-:W4:Y:S01]  /*6f50*/  LDL.LU.64 R200, [R1+0x450] ;  /* 0x0004500001c87983 */ /* 0x000f220000300a00 */
[----:B--2---:R-:W-:-:S06]  /*6f60*/  WARPGROUP.ARRIVE ;  /* 0x00000000000079c5 */ /* 0x004fcc0000000000 */
[----:B------:R-:W-:Y:S03]  /*6f70*/  QGMMA.64x32x32.F32.E4M3.E4M3 R212, gdesc[UR12], R212, gsb0 ;  /* 0x006000000cd479f3 */ /* 0x000fe600080008d4 */
[----:B------:R-:W-:Y:S02]  /*6f80*/  WARPGROUP.DEPBAR.LE gsb0, 0x0 ;  /* 0x00008000000079c5 */ /* 0x000fe40000010000 */
        /* <DEDUP_REMOVED lines=8> */
[----:B0-----:R-:W2:Y:S04]  /*7010*/  LDL.LU.64 R226, [R1+0x448] ;  /* 0x0004480001e27983 */ /* 0x001ea80000300a00 */
[----:B------:R-:W3:Y:S04]  /*7020*/  LDL.LU.64 R224, [R1+0x440] ;  /* 0x0004400001e07983 */ /* 0x000ee80000300a00 */
[----:B------:R-:W3:Y:S04]  /*7030*/  LDL.LU.64 R222, [R1+0x438] ;  /* 0x0004380001de7983 */ /* 0x000ee80000300a00 */
[----:B------:R-:W3:Y:S04]  /*7040*/  LDL.LU.64 R220, [R1+0x430] ;  /* 0x0004300001dc7983 */ /* 0x000ee80000300a00 */
[----:B------:R-:W3:Y:S04]  /*7050*/  LDL.LU.64 R218, [R1+0x428] ;  /* 0x0004280001da7983 */ /* 0x000ee80000300a00 */
[----:B------:R-:W3:Y:S04]  /*7060*/  LDL.LU.64 R216, [R1+0x420] ;  /* 0x0004200001d87983 */ /* 0x000ee80000300a00 */
[----:B------:R-:W4:Y:S04]  /*7070*/  LDL.LU.64 R214, [R1+0x418] ;  /* 0x0004180001d67983 */ /* 0x000f280000300a00 */
[----:B------:R-:W4:Y:S01]  /*7080*/  LDL.LU.64 R212, [R1+0x410] ;  /* 0x0004100001d47983 */ /* 0x000f220000300a00 */
[----:B------:R-:W-:Y:S01]  /*7090*/  UIADD3 UR18, UR50, 0x82, URZ ;  /* 0x0000008232127890 */ /* 0x000fe2000fffe03f */
[----:B------:R-:W-:Y:S01]  /*70a0*/  UMOV UR16, UR12 ;  /* 0x0000000c00107c82 */ /* 0x000fe20008000000 */
[----:B------:R-:W-:Y:S01]  /*70b0*/  UMOV UR17, UR13 ;  /* 0x0000000d00117c82 */ /* 0x000fe20008000000 */
[----:B------:R-:W-:Y:S01]  /*70c0*/  UMOV UR19, 0x80000020 ;  /* 0x8000002000137882 */ /* 0x000fe20000000000 */
        /* <DEDUP_REMOVED lines=16> */
[----:B----4-:R-:W-:-:S06]  /*71d0*/  WARPGROUP.ARRIVE ;  /* 0x00000000000079c5 */ /* 0x010fcc0000000000 */
        /* <DEDUP_REMOVED lines=13> */
[----:B------:R-:W-:Y:S01]  /*72b0*/  UIADD3 UR38, UR50, 0x302, URZ ;  /* 0x0000030232267890 */ /* 0x000fe2000fffe03f */
[----:B------:R-:W-:Y:S01]  /*72c0*/  UMOV UR36, UR12 ;  /* 0x0000000c00247c82 */ /* 0x000fe20008000000 */
[----:B------:R-:W-:Y:S01]  /*72d0*/  UMOV UR37, UR13 ;  /* 0x0000000d00257c82 */ /* 0x000fe20008000000 */
[----:B------:R-:W-:Y:S01]  /*72e0*/  UMOV UR39, 0x80000020 ;  /* 0x8000002000277882 */ /* 0x000fe20000000000 */
[----:B------:R-:W-:Y:S02]  /*72f0*/  WARPGROUP.DEPBAR.LE gsb0, 0x0 ;  /* 0x00008000000079c5 */ /* 0x000fe40000010000 */
[----:B------:R-:W-:-:S06]  /*7300*/  WARPGROUP.ARRIVE ;  /* 0x00000000000079c5 */ /* 0x000fcc0000000000 */
[----:B------:R-:W-:Y:S01]  /*7310*/  QGMMA.64x32x32.F32.E4M3.E4M3 R40, gdesc[UR36], R40, gsb0 ;  /* 0x00600000242879f3 */ /* 0x000fe20008000828 */
[----:B------:R-:W-:Y:S01]  /*7320*/  UIADD3 UR47, UR47, 0x202, URZ ;  /* 0x000002022f2f7890 */ /* 0x000fe2000fffe03f */
[----:B------:R-:W-:-:S06]  /*7330*/  UMOV UR37, 0x80000020 ;  /* 0x8000002000257882 */ /* 0x000fcc0000000000 */
[----:B------:R-:W-:Y:S01]  /*7340*/  UMOV UR36, UR47 ;  /* 0x0000002f00247c82 */ /* 0x000fe20008000000 */
[----:B------:R-:W-:Y:S02]  /*7350*/  WARPGROUP.DEPBAR.LE gsb0, 0x0 ;  /* 0x00008000000079c5 */ /* 0x000fe40000010000 */
[----:B------:R-:W-:-:S06]  /*7360*/  WARPGROUP.ARRIVE ;  /* 0x00000000000079c5 */ /* 0x000fcc0000000000 */
[----:B------:R-:W-:Y:S01]  /*7370*/  QGMMA.64x32x32.F32.E4M3.E4M3 R24, gdesc[UR36], R24, gsb0 ;  /* 0x00600000241879f3 */ /* 0x000fe20008000818 */
[----:B------:R-:W-:Y:S01]  /*7380*/  UMOV UR32, UR36 ;  /* 0x0000002400207c82 */ /* 0x000fe20008000000 */
        /* <DEDUP_REMOVED lines=21> */
[----:B--2---:R-:W-:Y:S01]  /*74e0*/  STL.64 [R1+0x3c8], R226 ;  /* 0x0003c8e201007387 */ /* 0x004fe20000100a00 */
[----:B------:R-:W-:Y:S02]  /*74f0*/  WARPGROUP.DEPBAR.LE gsb0, 0x0 ;  /* 0x00008000000079c5 */ /* 0x000fe40000010000 */
[----:B------:R-:W-:-:S06]  /*7500*/  WARPGROUP.ARRIVE ;  /* 0x00000000000079c5 */ /* 0x000fcc0000000000 */
[----:B------:R-:W-:Y:S01]  /*7510*/  QGMMA.64x32x32.F32.E4M3.E4M3 R184, gdesc[UR16], R184, gsb0 ;  /* 0x0060000010b879f3 */ /* 0x000fe200080008b8 */
[----:B---3--:R0:W-:Y:S04]  /*7520*/  STL.64 [R1+0x3c0], R224 ;  /* 0x0003c0e001007387 */ /* 0x0081e80000100a00 */
[----:B------:R1:W-:Y:S04]  /*7530*/  STL.64 [R1+0x3b8], R222 ;  /* 0x0003b8de01007387 */ /* 0x0003e80000100a00 */
[----:B------:R2:W-:Y:S04]  /*7540*/  STL.64 [R1+0x3b0], R220 ;  /* 0x0003b0dc01007387 */ /* 0x0005e80000100a00 */
[----:B------:R3:W-:Y:S01]  /*7550*/  STL.64 [R1+0x3a8], R218 ;  /* 0x0003a8da01007387 */ /* 0x0007e20000100a00 */
[----:B0-----:R-:W-:-:S03]  /*7560*/  IMAD.MOV.U32 R224, RZ, RZ, R3 ;  /* 0x000000ffffe07224 */ /* 0x001fc600078e0003 */
[----:B------:R0:W-:Y:S01]  /*7570*/  STL.64 [R1+0x3a0], R216 ;  /* 0x0003a0d801007387 */ /* 0x0001e20000100a00 */
[----:B-1----:R-:W-:-:S03]  /*7580*/  IMAD.MOV.U32 R222, RZ, RZ, R6 ;  /* 0x000000ffffde7224 */ /* 0x002fc600078e0006 */
[----:B------:R1:W-:Y:S01]  /*7590*/  STL.64 [R1+0x398], R214 ;  /* 0x000398d601007387 */ /* 0x0003e20000100a00 */
[----:B--2---:R-:W-:Y:S02]  /*75a0*/  IMAD.MOV.U32 R220, RZ, RZ, R8 ;  /* 0x000000ffffdc7224 */ /* 0x004fe400078e0008 */
[----:B------:R-:W-:Y:S01]  /*75b0*/  IMAD.MOV.U32 R221, RZ, RZ, R7 ;  /* 0x000000ffffdd7224 */ /* 0x000fe200078e0007 */
[----:B------:R2:W-:Y:S01]  /*75c0*/  STL.64 [R1+0x390], R212 ;  /* 0x000390d401007387 */ /* 0x0005e20000100a00 */
[----:B---3--:R-:W-:Y:S02]  /*75d0*/  IMAD.MOV.U32 R218, RZ, RZ, R10 ;  /* 0x000000ffffda7224 */ /* 0x008fe400078e000a */
[----:B------:R-:W-:Y:S02]  /*75e0*/  IMAD.MOV.U32 R219, RZ, RZ, R9 ;  /* 0x000000ffffdb7224 */ /* 0x000fe400078e0009 */
[----:B0-----:R-:W-:Y:S02]  /*75f0*/  IMAD.MOV.U32 R216, RZ, RZ, R12 ;  /* 0x000000ffffd87224 */ /* 0x001fe400078e000c */
[----:B------:R-:W-:-:S02]  /*7600*/  IMAD.MOV.U32 R217, RZ, RZ, R11 ;  /* 0x000000ffffd97224 */ /* 0x000fc400078e000b */
[----:B-1----:R-:W-:Y:S02]  /*7610*/  IMAD.MOV.U32 R214, RZ, RZ, R14 ;  /* 0x000000ffffd67224 */ /* 0x002fe400078e000e */
[----:B------:R-:W-:Y:S02]  /*7620*/  IMAD.MOV.U32 R215, RZ, RZ, R13 ;  /* 0x000000ffffd77224 */ /* 0x000fe400078e000d */
[----:B--2---:R-:W-:Y:S02]  /*7630*/  IMAD.MOV.U32 R212, RZ, RZ, R16 ;  /* 0x000000ffffd47224 */ /* 0x004fe400078e0010 */
[----:B------:R-:W-:Y:S01]  /*7640*/  IMAD.MOV.U32 R213, RZ, RZ, R15 ;  /* 0x000000ffffd57224 */ /* 0x000fe200078e000f */
[----:B------:R-:W-:Y:S01]  /*7650*/  UMOV UR12, UR36 ;  /* 0x00000024000c7c82 */ /* 0x000fe20008000000 */
[----:B------:R-:W-:Y:S01]  /*7660*/  IMAD.MOV.U32 R223, RZ, RZ, R4 ;  /* 0x000000ffffdf7224 */ /* 0x000fe200078e0004 */
[----:B------:R-:W-:Y:S01]  /*7670*/  UMOV UR13, UR37 ;  /* 0x00000025000d7c82 */ /* 0x000fe20008000000 */
[----:B------:R-:W-:Y:S01]  /*7680*/  IMAD.MOV.U32 R225, RZ, RZ, R2 ;  /* 0x000000ffffe17224 */ /* 0x000fe200078e0002 */
[----:B------:R0:W5:Y:S01]  /*7690*/  LDL.LU R16, [R1+0x408] ;  /* 0x0004080001107983 */ /* 0x0001620000300800 */
[----:B------:R-:W-:-:S02]  /*76a0*/  IMAD.MOV.U32 R226, RZ, RZ, R0 ;  /* 0x000000ffffe27224 */ /* 0x000fc400078e0000 */
[----:B------:R-:W-:Y:S01]  /*76b0*/  IMAD.MOV.U32 R227, RZ, RZ, R5 ;  /* 0x000000ffffe37224 */ /* 0x000fe200078e0005 */
[----:B------:R0:W5:Y:S04]  /*76c0*/  LDL.LU R15, [R1+0x404] ;  /* 0x00040400010f7983 */ /* 0x0001680000300800 */
[----:B------:R0:W5:Y:S04]  /*76d0*/  LDL.LU R14, [R1+0x400] ;  /* 0x00040000010e7983 */ /* 0x0001680000300800 */
[----:B------:R0:W5:Y:S01]  /*76e0*/  LDL.LU R13, [R1+0x3fc] ;  /* 0x0003fc00010d7983 */ /* 0x0001620000300800 */
[----:B------:R-:W-:-:S02]  /*76f0*/  WARPGROUP.DEPBAR.LE gsb0, 0x0 ;  /* 0x00008000000079c5 */ /* 0x000fc40000010000 */
[----:B------:R-:W-:Y:S01]  /*7700*/  WARPGROUP.ARRIVE ;  /* 0x00000000000079c5 */ /* 0x000fe20000000000 */
[----:B------:R0:W5:Y:S04]  /*7710*/  LDL.LU R12, [R1+0x3f8] ;  /* 0x0003f800010c7983 */ /* 0x0001680000300800 */
[----:B------:R0:W5:Y:S01]  /*7720*/  LDL.LU R11, [R1+0x3f4] ;  /* 0x0003f400010b7983 */ /* 0x0001620000300800 */
[----:B------:R-:W-:Y:S03]  /*7730*/  QGMMA.64x32x32.F32.E4M3.E4M3 R212, gdesc[UR12], R212, gsb0 ;  /* 0x006000000cd479f3 */ /* 0x000fe600080008d4 */
[----:B------:R0:W5:Y:S04]  /*7740*/  LDL.LU R10, [R1+0x3f0] ;  /* 0x0003f000010a7983 */ /* 0x0001680000300800 */
[----:B------:R0:W5:Y:S04]  /*7750*/  LDL.LU R9, [R1+0x3ec] ;  /* 0x0003ec0001097983 */ /* 0x0001680000300800 */
[----:B------:R0:W5:Y:S04]  /*7760*/  LDL.LU R8, [R1+0x3e8] ;  /* 0x0003e80001087983 */ /* 0x0001680000300800 */
[----:B------:R0:W5:Y:S04]  /*7770*/  LDL.LU R7, [R1+0x3e4] ;  /* 0x0003e40001077983 */ /* 0x0001680000300800 */
[----:B------:R0:W5:Y:S04]  /*7780*/  LDL.LU R6, [R1+0x3e0] ;  /* 0x0003e00001067983 */ /* 0x0001680000300800 */
[----:B------:R0:W5:Y:S04]  /*7790*/  LDL.LU R4, [R1+0x3dc] ;  /* 0x0003dc0001047983 */ /* 0x0001680000300800 */
[----:B------:R0:W5:Y:S04]  /*77a0*/  LDL.LU R3, [R1+0x3d8] ;  /* 0x0003d80001037983 */ /* 0x0001680000300800 */
[----:B------:R0:W5:Y:S04]  /*77b0*/  LDL.LU R2, [R1+0x3d4] ;  /* 0x0003d40001027983 */ /* 0x0001680000300800 */
[----:B------:R0:W5:Y:S01]  /*77c0*/  LDL.LU R0, [R1+0x3d0] ;  /* 0x0003d00001007983 */ /* 0x0001620000300800 */
[----:B------:R-:W-:-:S03]  /*77d0*/  WARPGROUP.DEPBAR.LE gsb0, 0x0 ;  /* 0x00008000000079c5 */ /* 0x000fc60000010000 */
[----:B------:R-:W-:Y:S04]  /*77e0*/  STL.64 [R1], R212 ;  /* 0x000000d401007387 */ /* 0x000fe80000100a00 */
[----:B------:R-:W-:Y:S04]  /*77f0*/  STL.64 [R1+0x8], R214 ;  /* 0x000008d601007387 */ /* 0x000fe80000100a00 */
[----:B------:R-:W-:Y:S04]  /*7800*/  STL.64 [R1+0x10], R216 ;  /* 0x000010d801007387 */ /* 0x000fe80000100a00 */
[----:B------:R-:W-:Y:S04]  /*7810*/  STL.64 [R1+0x18], R218 ;  /* 0x000018da01007387 */ /* 0x000fe80000100a00 */
[----:B------:R-:W-:Y:S04]  /*7820*/  STL.64 [R1+0x20], R220 ;  /* 0x000020dc01007387 */ /* 0x000fe80000100a00 */
[----:B------:R-:W-:Y:S04]  /*7830*/  STL.64 [R1+0x28], R222 ;  /* 0x000028de01007387 */ /* 0x000fe80000100a00 */
[----:B------:R-:W-:Y:S04]  /*7840*/  STL.64 [R1+0x30], R224 ;  /* 0x000030e001007387 */ /* 0x000fe80000100a00 */
[----:B------:R1:W-:Y:S04]  /*7850*/  STL.64 [R1+0x38], R226 ;  /* 0x000038e201007387 */ /* 0x0003e80000100a00 */
[----:B-1----:R0:W5:Y:S04]  /*7860*/  LDL.LU.64 R226, [R1+0x3c8] ;  /* 0x0003c80001e27983 */ /* 0x0021680000300a00 */
[----:B------:R0:W5:Y:S04]  /*7870*/  LDL.LU.64 R224, [R1+0x3c0] ;  /* 0x0003c00001e07983 */ /* 0x0001680000300a00 */
[----:B------:R0:W5:Y:S04]  /*7880*/  LDL.LU.64 R222, [R1+0x3b8] ;  /* 0x0003b80001de7983 */ /* 0x0001680000300a00 */
[----:B------:R0:W5:Y:S04]  /*7890*/  LDL.LU.64 R220, [R1+0x3b0] ;  /* 0x0003b00001dc7983 */ /* 0x0001680000300a00 */
[----:B------:R0:W5:Y:S04]  /*78a0*/  LDL.LU.64 R218, [R1+0x3a8] ;  /* 0x0003a80001da7983 */ /* 0x0001680000300a00 */
[----:B------:R0:W5:Y:S04]  /*78b0*/  LDL.LU.64 R216, [R1+0x3a0] ;  /* 0x0003a00001d87983 */ /* 0x0001680000300a00 */
[----:B------:R0:W5:Y:S04]  /*78c0*/  LDL.LU.64 R214, [R1+0x398] ;  /* 0x0003980001d67983 */ /* 0x0001680000300a00 */
[----:B------:R0:W5:Y:S01]  /*78d0*/  LDL.LU.64 R212, [R1+0x390] ;  /* 0x0003900001d47983 */ /* 0x0001620000300a00 */
[----:B------:R-:W-:-:S04]  /*78e0*/  UIADD3 UR6, UR6, 0x2, URZ ;  /* 0x0000000206067890 */ /* 0x000fc8000fffe03f */
[----:B------:R-:W-:-:S04]  /*78f0*/  UISETP.NE.AND UP0, UPT, UR6, UR43, UPT ;  /* 0x0000002b0600728c */ /* 0x000fc8000bf05270 */
[----:B------:R-:W-:-:S06]  /*7900*/  USEL UR12, URZ, 0x1, UP0 ;  /* 0x000000013f0c7887 */ /* 0x000fcc0008000000 */
[----:B------:R-:W-:-:S13]  /*7910*/  ISETP.NE.AND P0, PT, RZ, UR12, PT ;  /* 0x0000000cff007c0c */ /* 0x000fda000bf05270 */
[----:B0-----:R-:W-:Y:S05]  /*7920*/  @!P0 BRA `(.L_x_25) ;  /* 0x0000002800f48947 */ /* 0x001fea0003800000 */
[----:B------:R0:W-:Y:S04]  /*7930*/  STL [R1+0x40c], R40 ;  /* 0x00040c2801007387 */ /* 0x0001e80000100800 */
[----:B0-----:R-:W2:Y:S04]  /*7940*/  LDL R40, [R1+0x40] ;  /* 0x0000400001287983 */ /* 0x001ea80000100800 */
[----:B------:R0:W-:Y:S04]  /*7950*/  STL [R1+0x408], R41 ;  /* 0x0004082901007387 */ /* 0x0001e80000100800 */
[----:B0-----:R-:W3:Y:S04]  /*7960*/  LDL R41, [R1+0x44] ;  /* 0x0000440001297983 */ /* 0x001ee80000100800 */
[----:B------:R0:W-:Y:S04]  /*7970*/  STL [R1+0x404], R42 ;  /* 0x0004042a01007387 */ /* 0x0001e80000100800 */
[----:B0-----:R-:W4:Y:S04]  /*7980*/  LDL R42, [R1+0x48] ;  /* 0x00004800012a7983 */ /* 0x001f280000100800 */
        /* <DEDUP_REMOVED lines=27> */
[----:B0-----:R-:W4:Y:S04]  /*7b40*/  LDL R24, [R1] ;  /* 0x0000000001187983 */ /* 0x001f280000100800 */
[----:B------:R-:W4:Y:S04]  /*7b50*/  LDL.LU R5, [R1+0x84] ;  /* 0x0000840001057983 */ /* 0x000f280000300800 */
[----:B------:R0:W-:Y:S04]  /*7b60*/  STL [R1+0x3c8], R25 ;  /* 0x0003c81901007387 */ /* 0x0001e80000100800 */
[----:B0-----:R-:W4:Y:S04]  /*7b70*/  LDL.LU R25, [R1+0x80] ;  /* 0x0000800001197983 */ /* 0x001f280000300800 */
        /* <DEDUP_REMOVED lines=28> */
[----:B-----5:R0:W-:Y:S04]  /*7d40*/  STL [R1+0x38c], R4 ;  /* 0x00038c0401007387 */ /* 0x0201e80000100800 */
[----:B0-----:R-:W4:Y:S01]  /*7d50*/  LDL R4, [R1+0x4] ;  /* 0x0000040001047983 */ /* 0x001f220000100800 */
[----:B--2---:R-:W-:-:S01]  /*7d60*/  FADD R3, R40, R3 ;  /* 0x0000000328037221 */ /* 0x004fc20000000000 */
[----:B---3--:R-:W-:Y:S01]  /*7d70*/  FADD R2, R41, R2 ;  /* 0x0000000229027221 */ /* 0x008fe20000000000 */
[----:B----4-:R-:W-:-:S01]  /*7d80*/  FADD R0, R42, R0 ;  /* 0x000000002a007221 */ /* 0x010fc20000000000 */
[----:B------:R-:W2:Y:S01]  /*7d90*/  LDL.LU R40, [R1+0x40c] ;  /* 0x00040c0001287983 */ /* 0x000ea20000300800 */
[----:B------:R-:W-:-:S01]  /*7da0*/  FADD R6, R43, R6 ;  /* 0x000000062b067221 */ /* 0x000fc20000000000 */
[----:B------:R-:W-:-:S02]  /*7db0*/  FADD R7, R44, R7 ;  /* 0x000000072c077221 */ /* 0x000fc40000000000 */
[----:B------:R-:W3:Y:S01]  /*7dc0*/  LDL.LU R41, [R1+0x408] ;  /* 0x0004080001297983 */ /* 0x000ee20000300800 */
[----:B------:R-:W-:-:S03]  /*7dd0*/  FADD R8, R45, R8 ;  /* 0x000000082d087221 */ /* 0x000fc60000000000 */
[----:B------:R-:W4:Y:S01]  /*7de0*/  LDL.LU R42, [R1+0x404] ;  /* 0x00040400012a7983 */ /* 0x000f220000300800 */
        /* <DEDUP_REMOVED lines=17> */
[----:B------:R-:W4:Y:S04]  /*7f00*/  LDL.LU R51, [R1+0x3e0] ;  /* 0x0003e00001337983 */ /* 0x000f280000300800 */
[----:B------:R-:W4:Y:S04]  /*7f10*/  LDL.LU R52, [R1+0x3dc] ;  /* 0x0003dc0001347983 */ /* 0x000f280000300800 */
[----:B------:R-:W4:Y:S01]  /*7f20*/  LDL.LU R53, [R1+0x3d8] ;  /* 0x0003d80001357983 */ /* 0x000f220000300800 */
[----:B------:R-:W-:-:S03]  /*7f30*/  FADD R18, R55, R18 ;  /* 0x0000001237127221 */ /* 0x000fc60000000000 */
[----:B------:R-:W4:Y:S04]  /*7f40*/  LDL.LU R54, [R1+0x3d4] ;  /* 0x0003d40001367983 */ /* 0x000f280000300800 */
[----:B------:R-:W4:Y:S01]  /*7f50*/  LDL.LU R55, [R1+0x3d0] ;  /* 0x0003d00001377983 */ /* 0x000f220000300800 */
[----:B------:R-:W-:-:S03]  /*7f60*/  FADD R19, R24, R19 ;  /* 0x0000001318137221 */ /* 0x000fc60000000000 */
[----:B------:R-:W4:Y:S01]  /*7f70*/  LDL.LU R24, [R1+0x3cc] ;  /* 0x0003cc0001187983 */ /* 0x000f220000300800 */
[----:B------:R-:W-:-:S01]  /*7f80*/  FADD R227, R200, R227 ;  /* 0x000000e3c8e37221 */ /* 0x000fc20000000000 */
[----:B------:R-:W-:Y:S01]  /*7f90*/  FADD R5, R204, R5 ;  /* 0x00000005cc057221 */ /* 0x000fe20000000000 */
        /* <DEDUP_REMOVED lines=16> */
[----:B------:R-:W-:-:S02]  /*80a0*/  FADD R21, R39, R21 ;  /* 0x0000001527157221 */ /* 0x000fc40000000000 */
[----:B------:R-:W2:Y:S04]  /*80b0*/  LDL.LU R39, [R1+0x88] ;  /* 0x0000880001277983 */ /* 0x000ea80000300800 */
[----:B------:R-:W3:Y:S04]  /*80c0*/  LDL.LU R38, [R1+0x8c] ;  /* 0x00008c0001267983 */ /* 0x000ee80000300800 */
[----:B------:R0:W-:Y:S04]  /*80d0*/  STL [R1+0x80], R25 ;  /* 0x0000801901007387 */ /* 0x0001e80000100800 */
[----:B------:R-:W4:Y:S01]  /*80e0*/  LDL.LU R37, [R1+0x90] ;  /* 0x0000900001257983 */ /* 0x000f220000300800 */
[----:B------:R-:W-:-:S03]  /*80f0*/  FADD R20, R4, R20 ;  /* 0x0000001404147221 */ /* 0x000fc60000000000 */
[----:B------:R1:W-:Y:S04]  /*8100*/  STL [R1+0x84], R5 ;  /* 0x0000840501007387 */ /* 0x0003e80000100800 */
[----:B------:R-:W4:Y:S04]  /*8110*/  LDL.LU R36, [R1+0x94] ;  /* 0x0000940001247983 */ /* 0x000f280000300800 */
        /* <DEDUP_REMOVED lines=10> */
[----:B0-----:R-:W4:Y:S04]  /*81c0*/  LDL.LU R25, [R1+0xc0] ;  /* 0x0000c00001197983 */ /* 0x001f280000300800 */
[----:B-1----:R-:W4:Y:S04]  /*81d0*/  LDL.LU R5, [R1+0xc4] ;  /* 0x0000c40001057983 */ /* 0x002f280000300800 */
[----:B------:R-:W4:Y:S01]  /*81e0*/  LDL.LU R4, [R1+0xc8] ;  /* 0x0000c80001047983 */ /* 0x000f220000300800 */
[----:B--2---:R-:W-:-:S01]  /*81f0*/  FADD R39, R205, R39 ;  /* 0x00000027cd277221 */ /* 0x004fc20000000000 */
[----:B---3--:R-:W-:-:S04]  /*8200*/  FADD R38, R206, R38 ;  /* 0x00000026ce267221 */ /* 0x008fc80000000000 */
[----:B------:R0:W-:Y:S01]  /*8210*/  STL [R1+0x88], R39 ;  /* 0x0000882701007387 */ /* 0x0001e20000100800 */
[----:B----4-:R-:W-:-:S03]  /*8220*/  FADD R37, R207, R37 ;  /* 0x00000025cf257221 */ /* 0x010fc60000000000 */
[----:B------:R1:W-:Y:S01]  /*8230*/  STL [R1+0x8c], R38 ;  /* 0x00008c2601007387 */ /* 0x0003e20000100800 */
[----:B------:R-:W-:-:S03]  /*8240*/  FADD R36, R208, R36 ;  /* 0x00000024d0247221 */ /* 0x000fc60000000000 */
        /* <DEDUP_REMOVED lines=24> */
[----:B0-----:R-:W4:Y:S01]  /*83d0*/  LDL.LU R39, [R1+0xcc] ;  /* 0x0000cc0001277983 */ /* 0x001f220000300800 */
[----:B------:R-:W-:-:S03]  /*83e0*/  FADD R4, R189, R4 ;  /* 0x00000004bd047221 */ /* 0x000fc60000000000 */
[----:B------:R0:W-:Y:S04]  /*83f0*/  STL [R1+0xc0], R25 ;  /* 0x0000c01901007387 */ /* 0x0001e80000100800 */
[----:B-1----:R-:W4:Y:S04]  /*8400*/  LDL.LU R38, [R1+0xd0] ;  /* 0x0000d00001267983 */ /* 0x002f280000300800 */
[----:B------:R1:W-:Y:S04]  /*8410*/  STL [R1+0xc4], R5 ;  /* 0x0000c40501007387 */ /* 0x0003e80000100800 */
[----:B--2---:R-:W2:Y:S04]  /*8420*/  LDL.LU R37, [R1+0xd4] ;  /* 0x0000d40001257983 */ /* 0x004ea80000300800 */
[----:B------:R1:W-:Y:S04]  /*8430*/  STL [R1+0xc8], R4 ;  /* 0x0000c80401007387 */ /* 0x0003e80000100800 */
[----:B---3--:R-:W3:Y:S04]  /*8440*/  LDL.LU R36, [R1+0xd8] ;  /* 0x0000d80001247983 */ /* 0x008ee80000300800 */
[----:B----4-:R-:W4:Y:S04]  /*8450*/  LDL.LU R35, [R1+0xdc] ;  /* 0x0000dc0001237983 */ /* 0x010f280000300800 */
        /* <DEDUP_REMOVED lines=12> */
[----:B------:R-:W-:-:S01]  /*8520*/  FADD R39, R190, R39 ;  /* 0x00000027be277221 */ /* 0x000fc20000000000 */
[----:B------:R-:W-:-:S04]  /*8530*/  FADD R38, R191, R38 ;  /* 0x00000026bf267221 */ /* 0x000fc80000000000 */
[----:B------:R0:W-:Y:S01]  /*8540*/  STL [R1+0xcc], R39 ;  /* 0x0000cc2701007387 */ /* 0x0001e20000100800 */
[----:B--2---:R-:W-:-:S03]  /*8550*/  FADD R37, R192, R37 ;  /* 0x00000025c0257221 */ /* 0x004fc60000000000 */
[----:B------:R1:W-:Y:S01]  /*8560*/  STL [R1+0xd0], R38 ;  /* 0x0000d02601007387 */ /* 0x0003e20000100800 */
[----:B---3--:R-:W-:-:S03]  /*8570*/  FADD R36, R193, R36 ;  /* 0x00000024c1247221 */ /* 0x008fc60000000000 */
        /* <DEDUP_REMOVED lines=404> */
[----:B------:R-:W-:Y:S01]  /*9ec0*/  STL [R1+0x2ec], R39 ;  /* 0x0002ec2701007387 */ /* 0x000fe20000100800 */
[----:B--2---:R-:W-:-:S03]  /*9ed0*/  FADD R37, R40, R37 ;  /* 0x0000002528257221 */ /* 0x004fc60000000000 */
[----:B------:R-:W-:Y:S01]  /*9ee0*/  STL [R1+0x2f0], R38 ;  /* 0x0002f02601007387 */ /* 0x000fe20000100800 */
[----:B---3--:R-:W-:-:S03]  /*9ef0*/  FADD R36, R41, R36 ;  /* 0x0000002429247221 */ /* 0x008fc60000000000 */
[----:B------:R-:W-:Y:S01]  /*9f00*/  STL [R1+0x2f4], R37 ;  /* 0x0002f42501007387 */ /* 0x000fe20000100800 */
[----:B----4-:R-:W-:-:S03]  /*9f10*/  FADD R35, R42, R35 ;  /* 0x000000232a237221 */ /* 0x010fc60000000000 */
[----:B------:R-:W-:Y:S01]  /*9f20*/  STL [R1+0x2f8], R36 ;  /* 0x0002f82401007387 */ /* 0x000fe20000100800 */
[----:B------:R-:W-:-:S03]  /*9f30*/  FADD R34, R43, R34 ;  /* 0x000000222b227221 */ /* 0x000fc60000000000 */
        /* <DEDUP_REMOVED lines=18> */
[----:B------:R-:W-:Y:S04]  /*a060*/  STL [R1+0x320], R26 ;  /* 0x0003201a01007387 */ /* 0x000fe80000100800 */
[----:B------:R0:W-:Y:S04]  /*a070*/  STL [R1+0x324], R25 ;  /* 0x0003241901007387 */ /* 0x0001e80000100800 */
[----:B0-----:R-:W2:Y:S01]  /*a080*/  LDL.LU R25, [R1+0x330] ;  /* 0x0003300001197983 */ /* 0x001ea20000300800 */
[----:B------:R-:W-:-:S01]  /*a090*/  FADD R5, R53, R5 ;  /* 0x0000000535057221 */ /* 0x000fc20000000000 */
[----:B------:R-:W-:-:S02]  /*a0a0*/  FADD R4, R54, R4 ;  /* 0x0000000436047221 */ /* 0x000fc40000000000 */
[----:B------:R-:W3:Y:S04]  /*a0b0*/  LDL.LU R26, [R1+0x334] ;  /* 0x00033400011a7983 */ /* 0x000ee80000300800 */
[----:B------:R-:W-:Y:S04]  /*a0c0*/  STL [R1+0x328], R5 ;  /* 0x0003280501007387 */ /* 0x000fe80000100800 */
[----:B------:R-:W4:Y:S04]  /*a0d0*/  LDL.LU R27, [R1+0x338] ;  /* 0x00033800011b7983 */ /* 0x000f280000300800 */
        /* <DEDUP_REMOVED lines=14> */
[----:B------:R-:W4:Y:S01]  /*a1c0*/  LDL.LU R5, [R1+0x370] ;  /* 0x0003700001057983 */ /* 0x000f220000300800 */
[----:B--2---:R-:W-:-:S05]  /*a1d0*/  FADD R25, R55, R25 ;  /* 0x0000001937197221 */ /* 0x004fca0000000000 */
[----:B------:R0:W-:Y:S04]  /*a1e0*/  STL [R1+0x330], R25 ;  /* 0x0003301901007387 */ /* 0x0001e80000100800 */
[----:B0-----:R-:W4:Y:S01]  /*a1f0*/  LDL.LU R25, [R1+0x3c8] ;  /* 0x0003c80001197983 */ /* 0x001f220000300800 */
[----:B---3--:R-:W-:-:S05]  /*a200*/  FADD R26, R24, R26 ;  /* 0x0000001a181a7221 */ /* 0x008fca0000000000 */
[----:B------:R0:W-:Y:S04]  /*a210*/  STL [R1+0x334], R26 ;  /* 0x0003341a01007387 */ /* 0x0001e80000100800 */
[----:B0-----:R-:W2:Y:S01]  /*a220*/  LDL.LU R26, [R1+0x3c4] ;  /* 0x0003c400011a7983 */ /* 0x001ea20000300800 */
[----:B----4-:R-:W-:-:S05]  /*a230*/  FADD R27, R25, R27 ;  /* 0x0000001b191b7221 */ /* 0x010fca0000000000 */
[----:B------:R0:W-:Y:S04]  /*a240*/  STL [R1+0x338], R27 ;  /* 0x0003381b01007387 */ /* 0x0001e80000100800 */
[----:B0-----:R-:W3:Y:S01]  /*a250*/  LDL.LU R27, [R1+0x3c0] ;  /* 0x0003c000011b7983 */ /* 0x001ee20000300800 */
[----:B--2---:R-:W-:-:S05]  /*a260*/  FADD R28, R26, R28 ;  /* 0x0000001c1a1c7221 */ /* 0x004fca0000000000 */
[----:B------:R0:W-:Y:S04]  /*a270*/  STL [R1+0x33c], R28 ;  /* 0x00033c1c01007387 */ /* 0x0001e80000100800 */
[----:B0-----:R-:W2:Y:S01]  /*a280*/  LDL.LU R28, [R1+0x3bc] ;  /* 0x0003bc00011c7983 */ /* 0x001ea20000300800 */
[----:B---3--:R-:W-:-:S05]  /*a290*/  FADD R29, R27, R29 ;  /* 0x0000001d1b1d7221 */ /* 0x008fca0000000000 */
        /* <DEDUP_REMOVED lines=34> */
[----:B0-----:R0:W5:Y:S01]  /*a4c0*/  LDL.LU R4, [R1+0x38c] ;  /* 0x00038c0001047983 */ /* 0x0011620000300800 */
[----:B------:R-:W-:Y:S01]  /*a4d0*/  UMOV UR6, URZ ;  /* 0x0000003f00067c82 */ /* 0x000fe20008000000 */
[----:B---3--:R-:W-:-:S05]  /*a4e0*/  FADD R5, R5, R39 ;  /* 0x0000002705057221 */ /* 0x008fca0000000000 */
[----:B------:R0:W-:Y:S02]  /*a4f0*/  STL [R1+0x370], R5 ;  /* 0x0003700501007387 */ /* 0x0001e40000100800 */
.L_x_25:
[----:B------:R-:W-:Y:S05]  /*a500*/  @!P1 BRA `(.L_x_26) ;  /* 0x0000000000049947 */ /* 0x000fea0003800000 */
[----:B------:R-:W-:Y:S01]  /*a510*/  BPT.TRAP 0x1 ;  /* 0x000000040000795c */ /* 0x000fe20000300000 */
.L_x_26:
[----:B------:R-:W-:Y:S02]  /*a520*/  UISETP.GT.U32.AND UP0, UPT, UR7, 0x1, UPT ;  /* 0x000000010700788c */ /* 0x000fe4000bf04070 */
[----:B------:R-:W-:-:S04]  /*a530*/  ULEA UR13, UR44, UR9, 0x3 ;  /* 0x000000092c0d7291 */ /* 0x000fc8000f8e183f */
[----:B------:R-:W-:Y:S01]  /*a540*/  UIADD3 UR13, UR13, 0x40, URZ ;  /* 0x000000400d0d7890 */ /* 0x000fe2000fffe03f */
[----:B------:R-:W-:-:S03]  /*a550*/  PLOP3.LUT P0, PT, PT, PT, UP0, 0x80, 0x0 ;  /* 0x000000000000781c */ /* 0x000fc60003f0f008 */
[----:B------:R-:W-:-:S09]  /*a560*/  UPRMT UR13, URZ, 0x654, UR13 ;  /* 0x000006543f0d7896 */ /* 0x000fd2000800000d */
[----:B------:R-:W-:Y:S01]  /*a570*/  SYNCS.ARRIVE.TRANS64.RED.A1T0 RZ, [UR13], RZ ;  /* 0x000000ffffff79a7 */ /* 0x000fe2000810040d */
[----:B------:R-:W-:Y:S05]  /*a580*/  @P0 BRA `(.L_x_27) ;  /* 0x0000000000040947 */ /* 0x000fea0003800000 */
[----:B------:R-:W-:Y:S01]  /*a590*/  BPT.TRAP 0x1 ;  /* 0x000000040000795c */ /* 0x000fe20000300000 */
.L_x_27:
[----:B------:R-:W-:Y:S02]  /*a5a0*/  UISETP.GT.AND UP2, UPT, UR45, 0x1, UPT ;  /* 0x000000012d00788c */ /* 0x000fe4000bf44270 */
[----:B------:R-:W-:Y:S02]  /*a5b0*/  UIADD3 UR46, UR46, 0x1, URZ ;  /* 0x000000012e2e7890 */ /* 0x000fe4000fffe03f */
[----:B------:R-:W-:Y:S02]  /*a5c0*/  UIADD3 UR44, UR44, 0x1, URZ ;  /* 0x000000012c2c7890 */ /* 0x000fe4000fffe03f */
[----:B------:R-:W-:Y:S01]  /*a5d0*/  PLOP3.LUT P0, PT, PT, PT, UP2, 0x80, 0x0 ;  /* 0x000000000000781c */ /* 0x000fe20003f0f028 */
[----:B------:R-:W-:Y:S02]  /*a5e0*/  UISETP.NE.AND UP0, UPT, UR46, 0x8, UPT ;  /* 0x000000082e00788c */ /* 0x000fe4000bf05270 */
[----:B------:R-:W-:Y:S02]  /*a5f0*/  UISETP.NE.AND UP1, UPT, UR44, 0x8, UPT ;  /* 0x000000082c00788c */ /* 0x000fe4000bf25270 */
[----:B------:R-:W-:-:S02]  /*a600*/  USEL UR13, URZ, 0x1, UP0 ;  /* 0x000000013f0d7887 */ /* 0x000fc40008000000 */
[----:B------:R-:W-:Y:S02]  /*a610*/  UIADD3 UR45, UR45, -0x1, URZ ;  /* 0xffffffff2d2d7890 */ /* 0x000fe4000fffe03f */
[----:B------:R-:W-:Y:S02]  /*a620*/  USEL UR46, UR46, URZ, UP0 ;  /* 0x0000003f2e2e7287 */ /* 0x000fe40008000000 */
[----:B-----5:R-:W-:Y:S01]  /*a630*/  LOP3.LUT R4, R4, UR13, RZ, 0x3c, !PT ;  /* 0x0000000d04047c12 */ /* 0x020fe2000f8e3cff */
[----:B------:R-:W-:Y:S01]  /*a640*/  USEL UR44, UR44, URZ, UP1 ;  /* 0x0000003f2c2c7287 */ /* 0x000fe20008800000 */
[----:B------:R-:W-:Y:S01]  /*a650*/  UMOV UR13, 0x1 ;  /* 0x00000001000d7882 */ /* 0x000fe20000000000 */
[----:B------:R-:W-:Y:S10]  /*a660*/  @P0 BRA `(.L_x_28) ;  /* 0xffffffb800940947 */ /* 0x000ff4000383ffff */
.L_x_20:
[----:B------:R-:W-:-:S04]  /*a670*/  UISETP.NE.AND UP0, UPT, UR6, URZ, UPT ;  /* 0x0000003f0600728c */ /* 0x000fc8000bf05270 */
[----:B------:R-:W-:-:S06]  /*a680*/  USEL UR6, URZ, 0x1, !UP0 ;  /* 0x000000013f067887 */ /* 0x000fcc000c000000 */
[----:B------:R-:W-:-:S13]  /*a690*/  ISETP.NE.AND P0, PT, RZ, UR6, PT ;  /* 0x00000006ff007c0c */ /* 0x000fda000bf05270 */
[----:B------:R-:W-:Y:S05]  /*a6a0*/  @!P0 BRA `(.L_x_29) ;  /* 0x0000002800d88947 */ /* 0x000fea0003800000 */
[----:B------:R1:W-:Y:S04]  /*a6b0*/  STL [R1+0x400], R42 ;  /* 0x0004002a01007387 */ /* 0x0003e80000100800 */
[----:B-1----:R-:W4:Y:S04]  /*a6c0*/  LDL.LU R42, [R1+0x40] ;  /* 0x00004000012a7983 */ /* 0x002f280000300800 */
[----:B------:R1:W-:Y:S04]  /*a6d0*/  STL [R1+0x3fc], R43 ;  /* 0x0003fc2b01007387 */ /* 0x0003e80000100800 */
[----:B-1----:R-:W5:Y:S04]  /*a6e0*/  LDL.LU R43, [R1+0x44] ;  /* 0x00004400012b7983 */ /* 0x002f680000300800 */
[----:B------:R1:W-:Y:S04]  /*a6f0*/  STL [R1+0x3f8], R44 ;  /* 0x0003f82c01007387 */ /* 0x0003e80000100800 */
[----:B-1----:R-:W2:Y:S04]  /*a700*/  LDL.LU R44, [R1+0x48] ;  /* 0x00004800012c7983 */ /* 0x002ea80000300800 */
[----:B------:R1:W-:Y:S04]  /*a710*/  STL [R1+0x3f4], R45 ;  /* 0x0003f42d01007387 */ /* 0x0003e80000100800 */
[----:B-1----:R-:W3:Y:S04]  /*a720*/  LDL.LU R45, [R1+0x4c] ;  /* 0x00004c00012d7983 */ /* 0x002ee80000300800 */
        /* <DEDUP_REMOVED lines=8> */
[----:B------:R-:W3:Y:S04]  /*a7b0*/  LDL.LU R4, [R1+0x78] ;  /* 0x0000780001047983 */ /* 0x000ee80000300800 */
[----:B0-----:R-:W3:Y:S04]  /*a7c0*/  LDL.LU R5, [R1+0x7c] ;  /* 0x00007c0001057983 */ /* 0x001ee80000300800 */
[----:B------:R0:W-:Y:S04]  /*a7d0*/  STL [R1+0x3e0], R50 ;  /* 0x0003e03201007387 */ /* 0x0001e80000100800 */
[----:B0-----:R-:W3:Y:S04]  /*a7e0*/  LDL.LU R50, [R1] ;  /* 0x0000000001327983 */ /* 0x001ee80000300800 */
[----:B------:R0:W-:Y:S04]  /*a7f0*/  STL [R1+0x3dc], R51 ;  /* 0x0003dc3301007387 */ /* 0x0001e80000100800 */
[----:B0-----:R-:W3:Y:S04]  /*a800*/  LDL.LU R51, [R1+0x4] ;  /* 0x0000040001337983 */ /* 0x001ee80000300800 */
        /* <DEDUP_REMOVED lines=35> */
[----:B0-----:R-:W3:Y:S01]  /*aa40*/  LDL.LU R37, [R1+0x60] ;  /* 0x0000600001257983 */ /* 0x001ee20000300800 */
[----:B----4-:R-:W-:-:S03]  /*aa50*/  FADD R3, R42, R3 ;  /* 0x000000032a037221 */ /* 0x010fc60000000000 */
[----:B------:R0:W-:Y:S01]  /*aa60*/  STL [R1+0x390], R38 ;  /* 0x0003902601007387 */ /* 0x0001e20000100800 */
[----:B-----5:R-:W-:Y:S01]  /*aa70*/  FADD R2, R43, R2 ;  /* 0x000000022b027221 */ /* 0x020fe20000000000 */
[----:B--2---:R-:W-:Y:S01]  /*aa80*/  FADD R0, R44, R0 ;  /* 0x000000002c007221 */ /* 0x004fe20000000000 */
[----:B---3--:R-:W-:Y:S01]  /*aa90*/  FADD R6, R45, R6 ;  /* 0x000000062d067221 */ /* 0x008fe20000000000 */
[----:B------:R-:W-:Y:S01]  /*aaa0*/  FADD R7, R46, R7 ;  /* 0x000000072e077221 */ /* 0x000fe20000000000 */
[----:B0-----:R-:W2:Y:S04]  /*aab0*/  LDL.LU R38, [R1+0x2c] ;  /* 0x00002c0001267983 */ /* 0x001ea80000300800 */
[----:B------:R0:W-:Y:S01]  /*aac0*/  STL [R1+0x38c], R39 ;  /* 0x00038c2701007387 */ /* 0x0001e20000100800 */
[----:B------:R-:W-:Y:S01]  /*aad0*/  FADD R8, R47, R8 ;  /* 0x000000082f087221 */ /* 0x000fe20000000000 */
[----:B------:R-:W-:Y:S01]  /*aae0*/  FADD R9, R48, R9 ;  /* 0x0000000930097221 */ /* 0x000fe20000000000 */
[----:B------:R-:W-:Y:S01]  /*aaf0*/  FADD R10, R49, R10 ;  /* 0x0000000a310a7221 */ /* 0x000fe20000000000 */
[----:B0-----:R-:W3:Y:S04]  /*ab00*/  LDL.LU R39, [R1+0x28] ;  /* 0x0000280001277983 */ /* 0x001ee80000300800 */
[----:B------:R-:W4:Y:S04]  /*ab10*/  LDL.LU R42, [R1+0x400] ;  /* 0x00040000012a7983 */ /* 0x000f280000300800 */
[----:B------:R-:W5:Y:S04]  /*ab20*/  LDL.LU R43, [R1+0x3fc] ;  /* 0x0003fc00012b7983 */ /* 0x000f680000300800 */
[----:B------:R-:W5:Y:S04]  /*ab30*/  LDL.LU R44, [R1+0x3f8] ;  /* 0x0003f800012c7983 */ /* 0x000f680000300800 */
[----:B------:R-:W5:Y:S04]  /*ab40*/  LDL.LU R45, [R1+0x3f4] ;  /* 0x0003f400012d7983 */ /* 0x000f680000300800 */
[----:B------:R-:W5:Y:S04]  /*ab50*/  LDL.LU R46, [R1+0x3f0] ;  /* 0x0003f000012e7983 */ /* 0x000f680000300800 */
[----:B------:R-:W5:Y:S04]  /*ab60*/  LDL.LU R47, [R1+0x3ec] ;  /* 0x0003ec00012f7983 */ /* 0x000f680000300800 */
[----:B------:R-:W5:Y:S04]  /*ab70*/  LDL.LU R48, [R1+0x3e8] ;  /* 0x0003e80001307983 */ /* 0x000f680000300800 */
[----:B------:R-:W5:Y:S01]  /*ab80*/  LDL.LU R49, [R1+0x3e4] ;  /* 0x0003e40001317983 */ /* 0x000f620000300800 */
[----:B------:R-:W-:Y:S01]  /*ab90*/  FADD R17, R4, R17 ;  /* 0x0000001104117221 */ /* 0x000fe20000000000 */
        /* <DEDUP_REMOVED lines=16> */
[----:B------:R-:W-:-:S02]  /*aca0*/  FADD R11, R37, R11 ;  /* 0x0000000b250b7221 */ /* 0x000fc40000000000 */
[----:B------:R-:W4:Y:S04]  /*acb0*/  LDL.LU R37, [R1+0x80] ;  /* 0x0000800001257983 */ /* 0x000f280000300800 */
[----:B------:R-:W5:Y:S04]  /*acc0*/  LDL.LU R4, [R1+0x84] ;  /* 0x0000840001047983 */ /* 0x000f680000300800 */
        /* <DEDUP_REMOVED lines=11> */
[----:B------:R-:W5:Y:S01]  /*ad80*/  LDL.LU R55, [R1+0x3cc] ;  /* 0x0003cc0001377983 */ /* 0x000f620000300800 */
[----:B------:R-:W-:-:S03]  /*ad90*/  FADD R226, R33, R226 ;  /* 0x000000e221e27221 */ /* 0x000fc60000000000 */
[----:B------:R-:W5:Y:S04]  /*ada0*/  LDL.LU R24, [R1+0x3c8] ;  /* 0x0003c80001187983 */ /* 0x000f680000300800 */
[----:B------:R-:W5:Y:S04]  /*adb0*/  LDL.LU R25, [R1+0x3c4] ;  /* 0x0003c40001197983 */ /* 0x000f680000300800 */
[----:B------:R-:W5:Y:S01]  /*adc0*/  LDL.LU R26, [R1+0x3c0] ;  /* 0x0003c000011a7983 */ /* 0x000f620000300800 */
[----:B------:R-:W-:-:S03]  /*add0*/  FADD R225, R34, R225 ;  /* 0x000000e122e17221 */ /* 0x000fc60000000000 */
[----:B------:R-:W5:Y:S01]  /*ade0*/  LDL.LU R27, [R1+0x3bc] ;  /* 0x0003bc00011b7983 */ /* 0x000f620000300800 */
[----:B------:R-:W-:Y:S01]  /*adf0*/  FADD R224, R35, R224 ;  /* 0x000000e023e07221 */ /* 0x000fe20000000000 */
[----:B------:R-:W-:Y:S01]  /*ae00*/  FADD R223, R36, R223 ;  /* 0x000000df24df7221 */ /* 0x000fe20000000000 */
[----:B--2---:R-:W-:Y:S01]  /*ae10*/  FADD R222, R38, R222 ;  /* 0x000000de26de7221 */ /* 0x004fe20000000000 */
[----:B------:R-:W2:Y:S01]  /*ae20*/  LDL.LU R33, [R1+0xa0] ;  /* 0x0000a00001217983 */ /* 0x000ea20000300800 */
[----:B---3--:R-:W-:-:S03]  /*ae30*/  FADD R221, R39, R221 ;  /* 0x000000dd27dd7221 */ /* 0x008fc60000000000 */
[----:B------:R-:W3:Y:S04]  /*ae40*/  LDL.LU R34, [R1+0xa4] ;  /* 0x0000a40001227983 */ /* 0x000ee80000300800 */
[----:B------:R-:W3:Y:S04]  /*ae50*/  LDL.LU R35, [R1+0xa8] ;  /* 0x0000a80001237983 */ /* 0x000ee80000300800 */
[----:B------:R-:W3:Y:S01]  /*ae60*/  LDL.LU R36, [R1+0xac] ;  /* 0x0000ac0001247983 */ /* 0x000ee20000300800 */
[----:B----4-:R-:W-:-:S05]  /*ae70*/  FADD R37, R203, R37 ;  /* 0x00000025cb257221 */ /* 0x010fca0000000000 */
[----:B------:R0:W-:Y:S04]  /*ae80*/  STL [R1+0x80], R37 ;  /* 0x0000802501007387 */ /* 0x0001e80000100800 */
[----:B0-----:R-:W4:Y:S04]  /*ae90*/  LDL.LU R37, [R1+0xb0] ;  /* 0x0000b00001257983 */ /* 0x001f280000300800 */
[----:B------:R-:W4:Y:S01]  /*aea0*/  LDL.LU R38, [R1+0xb4] ;  /* 0x0000b40001267983 */ /* 0x000f220000300800 */
[----:B-----5:R-:W-:Y:S01]  /*aeb0*/  FADD R4, R204, R4 ;  /* 0x00000004cc047221 */ /* 0x020fe20000000000 */
[----:B------:R-:W-:-:S02]  /*aec0*/  FADD R5, R205, R5 ;  /* 0x00000005cd057221 */ /* 0x000fc40000000000 */
[----:B------:R-:W5:Y:S04]  /*aed0*/  LDL.LU R39, [R1+0xb8] ;  /* 0x0000b80001277983 */ /* 0x000f680000300800 */
[----:B------:R0:W-:Y:S01]  /*aee0*/  STL [R1+0x84], R4 ;  /* 0x0000840401007387 */ /* 0x0001e20000100800 */
[----:B------:R-:W-:-:S03]  /*aef0*/  FADD R229, R202, R229 ;  /* 0x000000e5cae57221 */ /* 0x000fc60000000000 */
[----:B------:R-:W5:Y:S01]  /*af00*/  LDL.LU R205, [R1+0xe8] ;  /* 0x0000e80001cd7983 */ /* 0x000f620000300800 */
[----:B------:R-:W-:-:S03]  /*af10*/  FADD R228, R201, R228 ;  /* 0x000000e4c9e47221 */ /* 0x000fc60000000000 */
[----:B------:R-:W5:Y:S01]  /*af20*/  LDL.LU R204, [R1+0xec] ;  /* 0x0000ec0001cc7983 */ /* 0x000f620000300800 */
[----:B------:R-:W-:-:S03]  /*af30*/  FADD R28, R206, R28 ;  /* 0x0000001cce1c7221 */ /* 0x000fc60000000000 */
[----:B------:R1:W-:Y:S01]  /*af40*/  STL [R1+0x88], R5 ;  /* 0x0000880501007387 */ /* 0x0003e20000100800 */
[----:B------:R-:W-:-:S03]  /*af50*/  FADD R227, R200, R227 ;  /* 0x000000e3c8e37221 */ /* 0x000fc60000000000 */
[----:B------:R-:W5:Y:S01]  /*af60*/  LDL.LU R203, [R1+0xf0] ;  /* 0x0000f00001cb7983 */ /* 0x000f620000300800 */
[----:B------:R-:W-:-:S03]  /*af70*/  FADD R29, R207, R29 ;  /* 0x0000001dcf1d7221 */ /* 0x000fc60000000000 */
[----:B------:R-:W5:Y:S04]  /*af80*/  LDL.LU R202, [R1+0xf4] ;  /* 0x0000f40001ca7983 */ /* 0x000f680000300800 */
[----:B------:R-:W5:Y:S04]  /*af90*/  LDL.LU R201, [R1+0xf8] ;  /* 0x0000f80001c97983 */ /* 0x000f680000300800 */
[----:B------:R-:W5:Y:S01]  /*afa0*/  LDL.LU R200, [R1+0xfc] ;  /* 0x0000fc0001c87983 */ /* 0x000f620000300800 */
[----:B------:R-:W-:-:S03]  /*afb0*/  FADD R30, R208, R30 ;  /* 0x0000001ed01e7221 */ /* 0x000fc60000000000 */
[----:B0-----:R-:W5:Y:S04]  /*afc0*/  LDL.LU R4, [R1+0x100] ;  /* 0x0001000001047983 */ /* 0x001f680000300800 */
[----:B-1----:R-:W5:Y:S04]  /*afd0*/  LDL.LU R5, [R1+0x104] ;  /* 0x0001040001057983 */ /* 0x002f680000300800 */
[----:B------:R0:W-:Y:S01]  /*afe0*/  STL [R1+0x8c], R28 ;  /* 0x00008c1c01007387 */ /* 0x0001e20000100800 */
[----:B------:R-:W-:Y:S01]  /*aff0*/  FADD R31, R209, R31 ;  /* 0x0000001fd11f7221 */ /* 0x000fe20000000000 */
[----:B------:R-:W-:-:S02]  /*b000*/  FADD R32, R210, R32 ;  /* 0x00000020d2207221 */ /* 0x000fc40000000000 */
[----:B0-----:R-:W5:Y:S04]  /*b010*/  LDL.LU R28, [R1+0x3b8] ;  /* 0x0003b800011c7983 */ /* 0x001f680000300800 */
[----:B------:R-:W5:Y:S04]  /*b020*/  LDL.LU R206, [R1+0xe4] ;  /* 0x0000e40001ce7983 */ /* 0x000f680000300800 */
[----:B------:R0:W-:Y:S01]  /*b030*/  STL [R1+0x90], R29 ;  /* 0x0000901d01007387 */ /* 0x0001e20000100800 */
[----:B--2---:R-:W-:-:S03]  /*b040*/  FADD R33, R211, R33 ;  /* 0x00000021d3217221 */ /* 0x004fc60000000000 */
[----:B0-----:R-:W2:Y:S04]  /*b050*/  LDL.LU R29, [R1+0x3b4] ;  /* 0x0003b400011d7983 */ /* 0x001ea80000300800 */
[----:B------:R-:W2:Y:S04]  /*b060*/  LDL.LU R207, [R1+0xe0] ;  /* 0x0000e00001cf7983 */ /* 0x000ea80000300800 */
[----:B------:R0:W-:Y:S01]  /*b070*/  STL [R1+0x94], R30 ;  /* 0x0000941e01007387 */ /* 0x0001e20000100800 */
[----:B---3--:R-:W-:-:S03]  /*b080*/  FADD R34, R212, R34 ;  /* 0x00000022d4227221 */ /* 0x008fc60000000000 */
[----:B0-----:R-:W3:Y:S04]  /*b090*/  LDL.LU R30, [R1+0x3b0] ;  /* 0x0003b000011e7983 */ /* 0x001ee80000300800 */
[----:B------:R-:W3:Y:S04]  /*b0a0*/  LDL.LU R208, [R1+0xdc] ;  /* 0x0000dc0001d07983 */ /* 0x000ee80000300800 */
[----:B------:R0:W-:Y:S01]  /*b0b0*/  STL [R1+0x98], R31 ;  /* 0x0000981f01007387 */ /* 0x0001e20000100800 */
[----:B------:R-:W-:-:S03]  /*b0c0*/  FADD R35, R213, R35 ;  /* 0x00000023d5237221 */ /* 0x000fc60000000000 */
[----:B0-----:R-:W3:Y:S04]  /*b0d0*/  LDL.LU R31, [R1+0x3ac] ;  /* 0x0003ac00011f7983 */ /* 0x001ee80000300800 */
[----:B------:R-:W3:Y:S04]  /*b0e0*/  LDL.LU R209, [R1+0xd8] ;  /* 0x0000d80001d17983 */ /* 0x000ee80000300800 */
[----:B------:R0:W-:Y:S01]  /*b0f0*/  STL [R1+0x9c], R32 ;  /* 0x00009c2001007387 */ /* 0x0001e20000100800 */
[----:B------:R-:W-:-:S03]  /*b100*/  FADD R36, R214, R36 ;  /* 0x00000024d6247221 */ /* 0x000fc60000000000 */
[----:B0-----:R-:W3:Y:S04]  /*b110*/  LDL.LU R32, [R1+0x3a8] ;  /* 0x0003a80001207983 */ /* 0x001ee80000300800 */
[----:B------:R-:W3:Y:S04]  /*b120*/  LDL.LU R210, [R1+0xd4] ;  /* 0x0000d40001d27983 */ /* 0x000ee80000300800 */
[----:B------:R0:W-:Y:S04]  /*b130*/  STL [R1+0xa0], R33 ;  /* 0x0000a02101007387 */ /* 0x0001e80000100800 */
        /* <DEDUP_REMOVED lines=10> */
[----:B------:R-:W3:Y:S01]  /*b1e0*/  LDL.LU R214, [R1+0xc4] ;  /* 0x0000c40001d67983 */ /* 0x000ee20000300800 */
[----:B----4-:R-:W-:Y:S01]  /*b1f0*/  FADD R37, R215, R37 ;  /* 0x00000025d7257221 */ /* 0x010fe20000000000 */
[----:B------:R-:W-:-:S04]  /*b200*/  FADD R38, R184, R38 ;  /* 0x00000026b8267221 */ /* 0x000fc80000000000 */
[----:B------:R0:W-:Y:S04]  /*b210*/  STL [R1+0xb0], R37 ;  /* 0x0000b02501007387 */ /* 0x0001e80000100800 */
[----:B0-----:R-:W4:Y:S04]  /*b220*/  LDL.LU R37, [R1+0x394] ;  /* 0x0003940001257983 */ /* 0x001f280000300800 */
[----:B------:R-:W4:Y:S04]  /*b230*/  LDL.LU R215, [R1+0xc0] ;  /* 0x0000c00001d77983 */ /* 0x000f280000300800 */
[----:B------:R0:W-:Y:S04]  /*b240*/  STL [R1+0xb4], R38 ;  /* 0x0000b42601007387 */ /* 0x0001e80000100800 */
[----:B0-----:R-:W4:Y:S04]  /*b250*/  LDL.LU R38, [R1+0x390] ;  /* 0x0003900001267983 */ /* 0x001f280000300800 */
[----:B------:R-:W4:Y:S01]  /*b260*/  LDL.LU R184, [R1+0xbc] ;  /* 0x0000bc0001b87983 */ /* 0x000f220000300800 */
[----:B-----5:R-:W-:-:S05]  /*b270*/  FADD R39, R185, R39 ;  /* 0x00000027b9277221 */ /* 0x020fca0000000000 */
[----:B------:R0:W-:Y:S01]  /*b280*/  STL [R1+0xb8], R39 ;  /* 0x0000b82701007387 */ /* 0x0001e20000100800 */
[----:B------:R-:W-:Y:S01]  /*b290*/  FADD R205, R197, R205 ;  /* 0x000000cdc5cd7221 */ /* 0x000fe20000000000 */
[----:B------:R-:W-:Y:S02]  /*b2a0*/  FADD R204, R198, R204 ;  /* 0x000000ccc6cc7221 */ /* 0x000fe40000000000 */
[----:B0-----:R-:W5:Y:S01]  /*b2b0*/  LDL.LU R39, [R1+0x38c] ;  /* 0x00038c0001277983 */ /* 0x001f620000300800 */
[----:B------:R-:W-:Y:S01]  /*b2c0*/  FADD R203, R199, R203 ;  /* 0x000000cbc7cb7221 */ /* 0x000fe20000000000 */
[----:B------:R-:W-:Y:S01]  /*b2d0*/  FADD R202, R168, R202 ;  /* 0x000000caa8ca7221 */ /* 0x000fe20000000000 */
[----:B------:R-:W-:Y:S01]  /*b2e0*/  FADD R201, R169, R201 ;  /* 0x000000c9a9c97221 */ /* 0x000fe20000000000 */
[----:B------:R-:W-:Y:S01]  /*b2f0*/  FADD R200, R170, R200 ;  /* 0x000000c8aac87221 */ /* 0x000fe20000000000 */
[----:B------:R-:W-:Y:S01]  /*b300*/  FADD R206, R196, R206 ;  /* 0x000000cec4ce7221 */ /* 0x000fe20000000000 */
[----:B------:R-:W-:Y:S01]  /*b310*/  FADD R4, R171, R4 ;  /* 0x00000004ab047221 */ /* 0x000fe20000000000 */
[----:B------:R-:W-:Y:S01]  /*b320*/  FADD R5, R172, R5 ;  /* 0x00000005ac057221 */ /* 0x000fe20000000000 */
[----:B--2---:R-:W-:Y:S01]  /*b330*/  FADD R207, R195, R207 ;  /* 0x000000cfc3cf7221 */ /* 0x004fe20000000000 */
[----:B---3--:R-:W-:Y:S01]  /*b340*/  FADD R208, R194, R208 ;  /* 0x000000d0c2d07221 */ /* 0x008fe20000000000 */
[----:B------:R-:W-:Y:S01]  /*b350*/  FADD R209, R193, R209 ;  /* 0x000000d1c1d17221 */ /* 0x000fe20000000000 */
[----:B------:R-:W-:Y:S01]  /*b360*/  FADD R210, R192, R210 ;  /* 0x000000d2c0d27221 */ /* 0x000fe20000000000 */
[----:B------:R-:W-:Y:S01]  /*b370*/  FADD R211, R191, R211 ;  /* 0x000000d3bfd37221 */ /* 0x000fe20000000000 */
[----:B------:R-:W-:Y:S01]  /*b380*/  FADD R212, R190, R212 ;  /* 0x000000d4bed47221 */ /* 0x000fe20000000000 */
[----:B------:R-:W-:Y:S01]  /*b390*/  FADD R213, R189, R213 ;  /* 0x000000d5bdd57221 */ /* 0x000fe20000000000 */
[----:B------:R-:W-:Y:S01]  /*b3a0*/  FADD R214, R188, R214 ;  /* 0x000000d6bcd67221 */ /* 0x000fe20000000000 */
[----:B----4-:R-:W-:Y:S01]  /*b3b0*/  FADD R215, R187, R215 ;  /* 0x000000d7bbd77221 */ /* 0x010fe20000000000 */
[----:B------:R-:W-:-:S05]  /*b3c0*/  FADD R184, R186, R184 ;  /* 0x000000b8bab87221 */ /* 0x000fca0000000000 */
[----:B------:R0:W-:Y:S04]  /*b3d0*/  STL [R1+0xbc], R184 ;  /* 0x0000bcb801007387 */ /* 0x0001e80000100800 */
        /* <DEDUP_REMOVED lines=15> */
[----:B------:R-:W5:Y:S04]  /*b4d0*/  LDL.LU R196, [R1+0x108] ;  /* 0x0001080001c47983 */ /* 0x000f680000300800 */
[----:B------:R5:W-:Y:S04]  /*b4e0*/  STL [R1+0xfc], R200 ;  /* 0x0000fcc801007387 */ /* 0x000be80000100800 */
[----:B------:R-:W5:Y:S04]  /*b4f0*/  LDL.LU R195, [R1+0x10c] ;  /* 0x00010c0001c37983 */ /* 0x000f680000300800 */
[----:B------:R5:W-:Y:S04]  /*b500*/  STL [R1+0x100], R4 ;  /* 0x0001000401007387 */ /* 0x000be80000100800 */
[----:B------:R-:W5:Y:S04]  /*b510*/  LDL.LU R194, [R1+0x110] ;  /* 0x0001100001c27983 */ /* 0x000f680000300800 */
[----:B------:R5:W-:Y:S04]  /*b520*/  STL [R1+0x104], R5 ;  /* 0x0001040501007387 */ /* 0x000be80000100800 */
        /* <DEDUP_REMOVED lines=9> */
[----:B0-----:R-:W5:Y:S04]  /*b5c0*/  LDL.LU R184, [R1+0x138] ;  /* 0x0001380001b87983 */ /* 0x001f680000300800 */
[----:B-1----:R-:W5:Y:S04]  /*b5d0*/  LDL.LU R215, [R1+0x13c] ;  /* 0x00013c0001d77983 */ /* 0x002f680000300800 */
[----:B--2---:R-:W2:Y:S04]  /*b5e0*/  LDL.LU R214, [R1+0x140] ;  /* 0x0001400001d67983 */ /* 0x004ea80000300800 */
[----:B---3--:R-:W3:Y:S04]  /*b5f0*/  LDL.LU R213, [R1+0x144] ;  /* 0x0001440001d57983 */ /* 0x008ee80000300800 */
[----:B----4-:R-:W4:Y:S04]  /*b600*/  LDL.LU R212, [R1+0x148] ;  /* 0x0001480001d47983 */ /* 0x010f280000300800 */
[----:B-----5:R-:W5:Y:S04]  /*b610*/  LDL.LU R211, [R1+0x14c] ;  /* 0x00014c0001d37983 */ /* 0x020f680000300800 */
        /* <DEDUP_REMOVED lines=14> */
[----:B------:R-:W-:-:S04]  /*b700*/  FADD R195, R174, R195 ;  /* 0x000000c3aec37221 */ /* 0x000fc80000000000 */
        /* <DEDUP_REMOVED lines=25> */
[----:B--2---:R-:W-:-:S03]  /*b8a0*/  FADD R214, R155, R214 ;  /* 0x000000d69bd67221 */ /* 0x004fc60000000000 */
[----:B------:R2:W-:Y:S01]  /*b8b0*/  STL [R1+0x13c], R215 ;  /* 0x00013cd701007387 */ /* 0x0005e20000100800 */
[----:B---3--:R-:W-:-:S03]  /*b8c0*/  FADD R213, R156, R213 ;  /* 0x000000d59cd57221 */ /* 0x008fc60000000000 */
[----:B------:R3:W-:Y:S01]  /*b8d0*/  STL [R1+0x140], R214 ;  /* 0x000140d601007387 */ /* 0x0007e20000100800 */
[----:B----4-:R-:W-:-:S03]  /*b8e0*/  FADD R212, R157, R212 ;  /* 0x000000d49dd47221 */ /* 0x010fc60000000000 */
[----:B------:R4:W-:Y:S01]  /*b8f0*/  STL [R1+0x144], R213 ;  /* 0x000144d501007387 */ /* 0x0009e20000100800 */
[----:B-----5:R-:W-:-:S03]  /*b900*/  FADD R211, R158, R211 ;  /* 0x000000d39ed37221 */ /* 0x020fc60000000000 */
        /* <DEDUP_REMOVED lines=24> */
[----:B0-----:R-:W5:Y:S01]  /*ba90*/  LDL.LU R196, [R1+0x184] ;  /* 0x0001840001c47983 */ /* 0x001f620000300800 */
[----:B------:R-:W-:-:S03]  /*baa0*/  FADD R5, R139, R5 ;  /* 0x000000058b057221 */ /* 0x000fc60000000000 */
[----:B------:R0:W-:Y:S04]  /*bab0*/  STL [R1+0x178], R200 ;  /* 0x000178c801007387 */ /* 0x0001e80000100800 */
[----:B-1----:R-:W5:Y:S04]  /*bac0*/  LDL.LU R195, [R1+0x188] ;  /* 0x0001880001c37983 */ /* 0x002f680000300800 */
        /* <DEDUP_REMOVED lines=367> */
[----:B------:R-:W-:Y:S01]  /*d1c0*/  FADD R4, R38, R4 ;  /* 0x0000000426047221 */ /* 0x000fe20000000000 */
[----:B------:R-:W-:-:S05]  /*d1d0*/  FADD R5, R5, R39 ;  /* 0x0000002705057221 */ /* 0x000fca0000000000 */
[----:B------:R1:W-:Y:S04]  /*d1e0*/  STL [R1+0x370], R5 ;  /* 0x0003700501007387 */ /* 0x0003e80000100800 */
[----:B------:R1:W-:Y:S04]  /*d1f0*/  STL [R1+0x368], R200 ;  /* 0x000368c801007387 */ /* 0x0003e80000100800 */
[----:B------:R1:W-:Y:S02]  /*d200*/  STL [R1+0x36c], R4 ;  /* 0x00036c0401007387 */ /* 0x0003e40000100800 */
.L_x_29:
[----:B-1----:R-:W1:Y:S02]  /*d210*/  LDC R4, c[0x0][0x28c] ;  /* 0x0000a300ff047b82 */ /* 0x002e640000000800 */
[----:B-1----:R-:W-:-:S13]  /*d220*/  ISETP.GE.AND P0, PT, R4, 0x1, PT ;  /* 0x000000010400780c */ /* 0x002fda0003f06270 */
[----:B------:R-:W-:Y:S05]  /*d230*/  @!P0 BRA `(.L_x_30) ;  /* 0x0000000000408947 */ /* 0x000fea0003800000 */
[----:B------:R-:W-:-:S06]  /*d240*/  UISETP.NE.AND UP0, UPT, UR8, 0x3, UPT ;  /* 0x000000030800788c */ /* 0x000fcc000bf05270 */
[----:B------:R-:W-:-:S13]  /*d250*/  PLOP3.LUT P0, PT, PT, PT, UP0, 0x80, 0x0 ;  /* 0x000000000000781c */ /* 0x000fda0003f0f008 */
[----:B------:R-:W-:Y:S05]  /*d260*/  @!P0 BRA `(.L_x_31) ;  /* 0x0000000000048947 */ /* 0x000fea0003800000 */
[----:B------:R-:W-:Y:S01]  /*d270*/  BPT.TRAP 0x1 ;  /* 0x000000040000795c */ /* 0x000fe20000300000 */
.L_x_31:
[----:B------:R-:W-:-:S04]  /*d280*/  UISETP.LT.AND UP0, UPT, UR11, 0x1, UPT ;  /* 0x000000010b00788c */ /* 0x000fc8000bf01270 */
[----:B------:R-:W-:Y:S02]  /*d290*/  USEL UR6, UR11, 0x1, UP0 ;  /* 0x000000010b067887 */ /* 0x000fe40008000000 */
[----:B------:R-:W-:Y:S02]  /*d2a0*/  UISETP.GT.U32.AND UP0, UPT, UR7, 0x1, UPT ;  /* 0x000000010700788c */ /* 0x000fe4000bf04070 */
[----:B------:R-:W-:-:S04]  /*d2b0*/  UIADD3 UR6, UR5, UR11, -UR6 ;  /* 0x0000000b05067290 */ /* 0x000fc8000fffe806 */
[----:B------:R-:W-:Y:S01]  /*d2c0*/  USHF.L.U32 UR6, UR6, 0x3, URZ ;  /* 0x0000000306067899 */ /* 0x000fe2000800063f */
[----:B------:R-:W-:-:S03]  /*d2d0*/  PLOP3.LUT P0, PT, PT, PT, UP0, 0x80, 0x0 ;  /* 0x000000000000781c */ /* 0x000fc60003f0f008 */
[----:B------:R-:W-:-:S04]  /*d2e0*/  ULOP3.LUT UR6, UR6, 0x38, URZ, 0xc0, !UPT ;  /* 0x0000003806067892 */ /* 0x000fc8000f8ec03f */
[----:B------:R-:W-:-:S04]  /*d2f0*/  UIADD3 UR6, UR9, 0x40, UR6 ;  /* 0x0000004009067890 */ /* 0x000fc8000fffe006 */
[----:B------:R-:W-:-:S09]  /*d300*/  UPRMT UR6, URZ, 0x654, UR6 ;  /* 0x000006543f067896 */ /* 0x000fd20008000006 */
[----:B------:R-:W-:Y:S01]  /*d310*/  SYNCS.ARRIVE.TRANS64.RED.A1T0 RZ, [UR6], RZ ;  /* 0x000000ffffff79a7 */ /* 0x000fe20008100406 */
[----:B------:R-:W-:Y:S05]  /*d320*/  @P0 BRA `(.L_x_30) ;  /* 0x0000000000040947 */ /* 0x000fea0003800000 */
[----:B------:R-:W-:Y:S01]  /*d330*/  BPT.TRAP 0x1 ;  /* 0x000000040000795c */ /* 0x000fe20000300000 */
.L_x_30:
[----:B0-----:R-:W4:Y:S01]  /*d340*/  LDL.LU R5, [R1+0x37c] ;  /* 0x00037c0001057983 */ /* 0x001f220000300800 */
[----:B------:R-:W0:Y:S01]  /*d350*/  LDC R4, c[0x0][0x288] ;  /* 0x0000a200ff047b82 */ /* 0x000e220000000800 */
[----:B------:R-:W-:Y:S02]  /*d360*/  ULDC UR6, c[0x0][0x284] ;  /* 0x0000a10000067ab9 */ /* 0x000fe40000000800 */
[----:B------:R-:W5:Y:S01]  /*d370*/  LDL.LU R24, [R1+0x380] ;  /* 0x0003800001187983 */ /* 0x000f620000300800 */
[----:B------:R-:W1:Y:S02]  /*d380*/  S2R R25, SR_TID.X ;  /* 0x0000000000197919 */ /* 0x000e640000002100 */
[----:B-1----:R-:W-:Y:S02]  /*d390*/  SHF.R.U32.HI R33, RZ, 0x7, R25 ;  /* 0x00000007ff217819 */ /* 0x002fe40000011619 */
[----:B------:R-:W-:Y:S02]  /*d3a0*/  LOP3.LUT R32, R25, 0x3, RZ, 0xc0, !PT ;  /* 0x0000000319207812 */ /* 0x000fe400078ec0ff */
[----:B------:R-:W-:-:S03]  /*d3b0*/  LOP3.LUT R33, R33, 0x1, RZ, 0xc0, !PT ;  /* 0x0000000121217812 */ /* 0x000fc600078ec0ff */
[----:B0-----:R-:W-:Y:S02]  /*d3c0*/  IMAD R32, R32, -0x2, R4 ;  /* 0xfffffffe20207824 */ /* 0x001fe400078e0204 */
[----:B------:R-:W-:Y:S02]  /*d3d0*/  IMAD.SHL.U32 R34, R33, 0x40, RZ ;  /* 0x0000004021227824 */ /* 0x000fe400078e00ff */
[----:B------:R-:W-:Y:S02]  /*d3e0*/  IMAD.SHL.U32 R31, R25, 0x2, RZ ;  /* 0x00000002191f7824 */ /* 0x000fe400078e00ff */
[----:B------:R-:W-:Y:S02]  /*d3f0*/  IMAD.MOV.U32 R35, RZ, RZ, RZ ;  /* 0x000000ffff237224 */ /* 0x000fe400078e00ff */
[----:B------:R-:W-:Y:S02]  /*d400*/  IMAD.MOV.U32 R39, RZ, RZ, -0x1 ;  /* 0xffffffffff277424 */ /* 0x000fe400078e00ff */
[----:B----4-:R-:W-:Y:S01]  /*d410*/  IMAD R30, R5, 0xe0, RZ ;  /* 0x000000e0051e7824 */ /* 0x010fe200078e02ff */
[----:B------:R-:W-:-:S04]  /*d420*/  SHF.R.U32.HI R5, RZ, 0x2, R25 ;  /* 0x00000002ff057819 */ /* 0x000fc80000011619 */
[----:B------:R-:W-:Y:S02]  /*d430*/  ISETP.GE.AND P0, PT, R30, R4, PT ;  /* 0x000000041e00720c */ /* 0x000fe40003f06270 */
[----:B------:R-:W-:Y:S02]  /*d440*/  LOP3.LUT R5, R5, 0x7, RZ, 0xc0, !PT ;  /* 0x0000000705057812 */ /* 0x000fe400078ec0ff */
[----:B------:R-:W-:Y:S02]  /*d450*/  LOP3.LUT R4, R25, 0x60, RZ, 0xc0, !PT ;  /* 0x0000006019047812 */ /* 0x000fe400078ec0ff */
[----:B------:R-:W-:Y:S02]  /*d460*/  LOP3.LUT R34, R34, 0x40, R5, 0xe2, !PT ;  /* 0x0000004022227812 */ /* 0x000fe400078ee205 */
[----:B------:R-:W-:-:S04]  /*d470*/  SHF.R.U32.HI R4, RZ, 0x1, R4 ;  /* 0x00000001ff047819 */ /* 0x000fc80000011604 */
[-C--:B------:R-:W-:Y:S02]  /*d480*/  LOP3.LUT R34, R34, R4.reuse, RZ, 0xfc, !PT ;  /* 0x0000000422227212 */ /* 0x080fe400078efcff */
[----:B------:R-:W-:-:S05]  /*d490*/  IADD3 R4, RZ, -R4, -R5 ;  /* 0x80000004ff047210 */ /* 0x000fca0007ffe805 */
[----:B------:R-:W-:Y:S02]  /*d4a0*/  IMAD R33, R33, -0x40, R4 ;  /* 0xffffffc021217824 */ /* 0x000fe400078e0204 */
[----:B-----5:R-:W-:-:S05]  /*d4b0*/  IMAD R4, R24, 0xc0, RZ ;  /* 0x000000c018047824 */ /* 0x020fca00078e02ff */
[C---:B------:R-:W-:Y:S02]  /*d4c0*/  ISETP.GE.OR P0, PT, R4.reuse, UR6, P0 ;  /* 0x0000000604007c0c */ /* 0x040fe40008706670 */
[----:B------:R-:W-:Y:S01]  /*d4d0*/  IADD3 R33, -R4, UR6, R33 ;  /* 0x0000000604217c10 */ /* 0x000fe2000fffe121 */
[----:B------:R-:W-:Y:S01]  /*d4e0*/  IMAD.IADD R32, R32, 0x1, -R30 ;  /* 0x0000000120207824 */ /* 0x000fe200078e0a1e */
[----:B------:R-:W-:Y:S01]  /*d4f0*/  LOP3.LUT R30, R30, 0x6, R31, 0xf8, !PT ;  /* 0x000000061e1e7812 */ /* 0x000fe200078ef81f */
[----:B------:R-:W-:-:S08]  /*d500*/  IMAD.WIDE R34, R24, 0xc0, R34 ;  /* 0x000000c018227825 */ /* 0x000fd000078e0222 */
[----:B------:R-:W-:Y:S05]  /*d510*/  @P0 BRA `(.L_x_32) ;  /* 0x0000010800940947 */ /* 0x000fea0003800000 */
[----:B------:R-:W0:Y:S01]  /*d520*/  LDC.64 R26, c[0x0][0x5c8] ;  /* 0x00017200ff1a7b82 */ /* 0x000e220000000a00 */
[----:B------:R-:W-:Y:S01]  /*d530*/  USHF.R.S32.HI UR9, URZ, 0x1f, UR42 ;  /* 0x0000001f3f097899 */ /* 0x000fe2000801142a */
[--C-:B------:R-:W-:Y:S01]  /*d540*/  SHF.R.S32.HI R31, RZ, 0x1f, R30.reuse ;  /* 0x0000001fff1f7819 */ /* 0x100fe2000001141e */
[----:B------:R-:W-:Y:S01]  /*d550*/  ULDC.64 UR12, c[0x0][0x5d0] ;  /* 0x00017400000c7ab9 */ /* 0x000fe20000000a00 */
[----:B------:R-:W-:Y:S01]  /*d560*/  BSSY B0, `(.L_x_32) ;  /* 0x00010a0000007945 */ /* 0x000fe20003800000 */
[----:B------:R-:W-:Y:S02]  /*d570*/  UIMAD UR6, UR9, UR12, URZ ;  /* 0x0000000c090672a4 */ /* 0x000fe4000f8e023f */
[----:B------:R-:W-:Y:S02]  /*d580*/  IMAD.U32 R24, RZ, RZ, UR12 ;  /* 0x0000000cff187e24 */ /* 0x000fe4000f8e00ff */
[----:B------:R-:W-:Y:S02]  /*d590*/  UIMAD UR6, UR42, UR13, UR6 ;  /* 0x0000000d2a0672a4 */ /* 0x000fe4000f8e0206 */
[----:B------:R-:W-:Y:S01]  /*d5a0*/  IMAD.WIDE.U32 R24, R24, UR42, R30 ;  /* 0x0000002a18187c25 */ /* 0x000fe2000f8e001e */
[----:B------:R-:W-:-:S03]  /*d5b0*/  ULDC.64 UR12, c[0x0][0x5c0] ;  /* 0x00017000000c7ab9 */ /* 0x000fc60000000a00 */
[----:B------:R-:W-:Y:S02]  /*d5c0*/  VIADD R25, R25, UR6 ;  /* 0x0000000619197c36 */ /* 0x000fe40008000000 */
[-C--:B0-----:R-:W-:Y:S01]  /*d5d0*/  IMAD R4, R35, R26.reuse, RZ ;  /* 0x0000001a23047224 */ /* 0x081fe200078e02ff */
[----:B------:R-:W-:Y:S01]  /*d5e0*/  SHF.L.U64.HI R36, R26, 0x3, R27 ;  /* 0x000000031a247819 */ /* 0x000fe2000001021b */
[----:B------:R-:W-:-:S04]  /*d5f0*/  IMAD.WIDE.U32 R24, R34, R26, R24 ;  /* 0x0000001a22187225 */ /* 0x000fc800078e0018 */
[----:B------:R-:W-:Y:S01]  /*d600*/  IMAD R4, R34, R27, R4 ;  /* 0x0000001b22047224 */ /* 0x000fe200078e0204 */
[C---:B------:R-:W-:Y:S01]  /*d610*/  LEA R28, P2, R26.reuse, R24, 0x7 ;  /* 0x000000181a1c7211 */ /* 0x040fe200078438ff */
[----:B------:R-:W-:Y:S02]  /*d620*/  IMAD.SHL.U32 R5, R26, 0x8, RZ ;  /* 0x000000081a057824 */ /* 0x000fe400078e00ff */
[----:B------:R-:W-:Y:S01]  /*d630*/  IMAD.IADD R25, R25, 0x1, R4 ;  /* 0x0000000119197824 */ /* 0x000fe200078e0204 */
[C---:B------:R-:W-:Y:S02]  /*d640*/  IADD3 R4, P5, R24.reuse, UR12, RZ ;  /* 0x0000000c18047c10 */ /* 0x040fe4000ffbe0ff */
[----:B------:R-:W-:Y:S02]  /*d650*/  IADD3 R24, P0, P1, R24, UR12, R5 ;  /* 0x0000000c18187c10 */ /* 0x000fe4000f91e005 */
[----:B------:R-:W-:Y:S02]  /*d660*/  LEA.HI.X R29, R26, R25, R27, 0x7, P2 ;  /* 0x000000191a1d7211 */ /* 0x000fe400010f3c1b */
[----:B------:R-:W-:-:S02]  /*d670*/  IADD3 R26, P2, P3, R28, UR12, R5 ;  /* 0x0000000c1c1a7c10 */ /* 0x000fc4000fb5e005 */
[----:B------:R-:W-:Y:S02]  /*d680*/  IADD3.X R5, R25, UR13, RZ, P5, !PT ;  /* 0x0000000d19057c10 */ /* 0x000fe4000affe4ff */
[----:B------:R-:W-:Y:S02]  /*d690*/  FSETP.NEU.AND P5, PT, RZ, UR40, PT ;  /* 0x00000028ff007c0b */ /* 0x000fe4000bfad000 */
[----:B------:R-:W-:Y:S02]  /*d6a0*/  IADD3 R28, P6, R28, UR12, RZ ;  /* 0x0000000c1c1c7c10 */ /* 0x000fe4000ffde0ff */
[--C-:B------:R-:W-:Y:S02]  /*d6b0*/  IADD3.X R27, R29, UR13, R36.reuse, P2, P3 ;  /* 0x0000000d1d1b7c10 */ /* 0x100fe400097e6424 */
[----:B------:R-:W-:Y:S02]  /*d6c0*/  IADD3.X R25, R25, UR13, R36, P0, P1 ;  /* 0x0000000d19197c10 */ /* 0x000fe400087e2424 */
[----:B------:R-:W-:-:S05]  /*d6d0*/  IADD3.X R29, R29, UR13, RZ, P6, !PT ;  /* 0x0000000d1d1d7c10 */ /* 0x000fca000b7fe4ff */
[----:B------:R-:W-:Y:S05]  /*d6e0*/  @!P5 BRA `(.L_x_33) ;  /* 0x000000c40018d947 */ /* 0x000fea0003800000 */
[----:B------:R-:W-:Y:S01]  /*d6f0*/  ULDC.64 UR12, c[0x0][0x5b8] ;  /* 0x00016e00000c7ab9 */ /* 0x000fe20000000a00 */
[----:B------:R-:W-:Y:S01]  /*d700*/  ULDC.64 UR14, c[0x0][0x5a8] ;  /* 0x00016a00000e7ab9 */ /* 0x000fe20000000a00 */
[----:B------:R-:W-:Y:S02]  /*d710*/  UIMAD UR6, UR9, UR12, URZ ;  /* 0x0000000c090672a4 */ /* 0x000fe4000f8e023f */
[----:B------:R-:W-:Y:S01]  /*d720*/  IMAD.U32 R36, RZ, RZ, UR12 ;  /* 0x0000000cff247e24 */ /* 0x000fe2000f8e00ff */
[----:B------:R-:W-:Y:S01]  /*d730*/  ISETP.GE.AND P3, PT, R33, 0x1, PT ;  /* 0x000000012100780c */ /* 0x000fe20003f66270 */
[----:B------:R-:W-:Y:S01]  /*d740*/  BSSY B1, `(.L_x_34) ;  /* 0x000000f000017945 */ /* 0x000fe20003800000 */
[----:B------:R-:W-:Y:S02]  /*d750*/  UIMAD UR6, UR42, UR13, UR6 ;  /* 0x0000000d2a0672a4 */ /* 0x000fe4000f8e0206 */
[----:B------:R-:W-:Y:S01]  /*d760*/  IMAD.WIDE.U32 R30, R36, UR42, R30 ;  /* 0x0000002a241e7c25 */ /* 0x000fe2000f8e001e */
[----:B------:R-:W-:-:S03]  /*d770*/  ULDC.64 UR12, c[0x0][0x5b0] ;  /* 0x00016c00000c7ab9 */ /* 0x000fc60000000a00 */
[----:B------:R-:W-:Y:S02]  /*d780*/  IMAD.MOV.U32 R36, RZ, RZ, R30 ;  /* 0x000000ffff247224 */ /* 0x000fe400078e001e */
[----:B------:R-:W-:Y:S02]  /*d790*/  VIADD R37, R31, UR6 ;  /* 0x000000061f257c36 */ /* 0x000fe40008000000 */
[----:B------:R-:W-:Y:S02]  /*d7a0*/  IMAD R38, R35, UR12, RZ ;  /* 0x0000000c23267c24 */ /* 0x000fe4000f8e02ff */
[----:B------:R-:W-:-:S04]  /*d7b0*/  IMAD.WIDE.U32 R30, R34, UR12, R36 ;  /* 0x0000000c221e7c25 */ /* 0x000fc8000f8e0024 */
[----:B------:R-:W-:Y:S01]  /*d7c0*/  IMAD R38, R34, UR13, R38 ;  /* 0x0000000d22267c24 */ /* 0x000fe2000f8e0226 */
[----:B------:R-:W-:-:S04]  /*d7d0*/  IADD3 R30, P0, R30, UR14, RZ ;  /* 0x0000000e1e1e7c10 */ /* 0x000fc8000ff1e0ff */
[--C-:B------:R-:W-:Y:S02]  /*d7e0*/  IADD3.X R31, R31, UR15, R38.reuse, P0, !PT ;  /* 0x0000000f1f1f7c10 */ /* 0x100fe400087fe426 */
[----:B------:R-:W-:Y:S02]  /*d7f0*/  ISETP.LT.OR P0, PT, R32, 0x1, !P3 ;  /* 0x000000012000780c */ /* 0x000fe40005f01670 */
[----:B------:R-:W-:-:S11]  /*d800*/  PRMT R38, RZ, 0x7610, R38 ;  /* 0x00007610ff267816 */ /* 0x000fd60000000026 */
[----:B------:R-:W-:Y:S05]  /*d810*/  @P0 BRA `(.L_x_35) ;  /* 0x0000000000040947 */ /* 0x000fea0003800000 */
[----:B------:R0:W5:Y:S02]  /*d820*/  LDG.E.U8 R38, desc[UR48][R30.64] ;  /* 0x000000301e267981 */ /* 0x000164000c1e1100 */
.L_x_35:
[----:B------:R-:W-:Y:S05]  /*d830*/  BSYNC B1 ;  /* 0x0000000000017941 */ /* 0x000fea0003800000 */
.L_x_34:
[----:B-----5:R-:W-:Y:S01]  /*d840*/  LOP3.LUT R38, R38, 0xff, RZ, 0xc0, !PT ;  /* 0x000000ff26267812 */ /* 0x020fe200078ec0ff */
[----:B------:R-:W-:Y:S03]  /*d850*/  BSSY B1, `(.L_x_36) ;  /* 0x000000b000017945 */ /* 0x000fe60003800000 */
[----:B------:R-:W-:-:S05]  /*d860*/  F2FP.F16.E4M3.UNPACK_B R38, R38 ;  /* 0x00000026ff26723e */ /* 0x000fca00020006ff */
[----:B------:R-:W-:-:S05]  /*d870*/  HADD2.F32 R38, -RZ, R38.H0_H0 ;  /* 0x20000026ff267230 */ /* 0x000fca0000004100 */
[----:B------:R-:W-:-:S04]  /*d880*/  FMUL R38, R38, UR40 ;  /* 0x0000002826267c20 */ /* 0x000fc80008400000 */
[----:B------:R-:W-:-:S05]  /*d890*/  FFMA R3, R3, UR41, R38 ;  /* 0x0000002903037c23 */ /* 0x000fca0008000026 */
[----:B------:R-:W-:-:S05]  /*d8a0*/  F2FP.SATFINITE.E4M3.F32.PACK_AB_MERGE_C R3, RZ, R3, RZ ;  /* 0x00000003ff03723e */ /* 0x000fca00048070ff */
[----:B------:R1:W-:Y:S01]  /*d8b0*/  @!P0 STG.E.U8 desc[UR48][R4.64], R3 ;  /* 0x0000000304008986 */ /* 0x0003e2000c101130 */
[----:B------:R-:W-:Y:S02]  /*d8c0*/  ISETP.LT.OR P0, PT, R32, 0x2, !P3 ;  /* 0x000000022000780c */ /* 0x000fe40005f01670 */
[----:B-1----:R-:W-:-:S11]  /*d8d0*/  PRMT R3, RZ, 0x7610, R3 ;  /* 0x00007610ff037816 */ /* 0x002fd60000000003 */
[----:B------:R-:W-:Y:S05]  /*d8e0*/  @P0 BRA `(.L_x_37) ;  /* 0x0000000000040947 */ /* 0x000fea0003800000 */
[----:B------:R1:W5:Y:S02]  /*d8f0*/  LDG.E.U8 R3, desc[UR48][R30.64+0x1] ;  /* 0x000001301e037981 */ /* 0x000364000c1e1100 */
.L_x_37:
[----:B------:R-:W-:Y:S05]  /*d900*/  BSYNC B1 ;  /* 0x0000000000017941 */ /* 0x000fea0003800000 */
.L_x_36:
[----:B-----5:R-:W-:Y:S01]  /*d910*/  LOP3.LUT R3, R3, 0xff, RZ, 0xc0, !PT ;  /* 0x000000ff03037812 */ /* 0x020fe200078ec0ff */
[----:B------:R-:W-:Y:S01]  /*d920*/  BSSY B1, `(.L_x_38) ;  /* 0x0000013000017945 */ /* 0x000fe20003800000 */
[----:B------:R-:W-:Y:S02]  /*d930*/  ISETP.GE.AND P2, PT, R33, 0x9, PT ;  /* 0x000000092100780c */ /* 0x000fe40003f46270 */
[----:B------:R-:W-:-:S05]  /*d940*/  F2FP.F16.E4M3.UNPACK_B R3, R3 ;  /* 0x00000003ff03723e */ /* 0x000fca00020006ff */
[----:B------:R-:W-:-:S05]  /*d950*/  HADD2.F32 R3, -RZ, R3.H0_H0 ;  /* 0x20000003ff037230 */ /* 0x000fca0000004100 */
[----:B------:R-:W-:-:S04]  /*d960*/  FMUL R3, R3, UR40 ;  /* 0x0000002803037c20 */ /* 0x000fc80008400000 */
[----:B------:R-:W-:-:S05]  /*d970*/  FFMA R2, R2, UR41, R3 ;  /* 0x0000002902027c23 */ /* 0x000fca0008000003 */
[----:B------:R-:W-:-:S05]  /*d980*/  F2FP.SATFINITE.E4M3.F32.PACK_AB_MERGE_C R2, RZ, R2, RZ ;  /* 0x00000002ff02723e */ /* 0x000fca00048070ff */
[----:B------:R4:W-:Y:S02]  /*d990*/  @!P0 STG.E.U8 desc[UR48][R4.64+0x1], R2 ;  /* 0x0000010204008986 */ /* 0x0009e4000c101130 */
[----:B----4-:R-:W-:-:S05]  /*d9a0*/  IADD3 R2, P0, R34, 0x8, RZ ;  /* 0x0000000822027810 */ /* 0x010fca0007f1e0ff */
[----:B------:R-:W-:-:S04]  /*d9b0*/  IMAD.X R3, RZ, RZ, R35, P0 ;  /* 0x000000ffff037224 */ /* 0x000fc800000e0623 */
[----:B------:R-:W-:-:S04]  /*d9c0*/  IMAD R3, R3, UR12, RZ ;  /* 0x0000000c03037c24 */ /* 0x000fc8000f8e02ff */
[C---:B------:R-:W-:Y:S02]  /*d9d0*/  IMAD R38, R2.reuse, UR13, R3 ;  /* 0x0000000d02267c24 */ /* 0x040fe4000f8e0203 */
[----:B------:R-:W-:-:S03]  /*d9e0*/  IMAD.WIDE.U32 R2, R2, UR12, R36 ;  /* 0x0000000c02027c25 */ /* 0x000fc6000f8e0024 */
[----:B------:R-:W-:-:S04]  /*d9f0*/  IADD3 R2, P0, R2, UR14, RZ ;  /* 0x0000000e02027c10 */ /* 0x000fc8000ff1e0ff */
[--C-:B------:R-:W-:Y:S02]  /*da00*/  IADD3.X R3, R3, UR15, R38.reuse, P0, !PT ;  /* 0x0000000f03037c10 */ /* 0x100fe400087fe426 */
[----:B------:R-:W-:Y:S02]  /*da10*/  ISETP.LT.OR P0, PT, R32, 0x1, !P2 ;  /* 0x000000012000780c */ /* 0x000fe40005701670 */
[----:B------:R-:W-:-:S11]  /*da20*/  PRMT R38, RZ, 0x7610, R38 ;  /* 0x00007610ff267816 */ /* 0x000fd60000000026 */
[----:B------:R-:W-:Y:S05]  /*da30*/  @P0 BRA `(.L_x_39) ;  /* 0x0000000000040947 */ /* 0x000fea0003800000 */
[----:B------:R4:W5:Y:S02]  /*da40*/  LDG.E.U8 R38, desc[UR48][R2.64] ;  /* 0x0000003002267981 */ /* 0x000964000c1e1100 */
.L_x_39:
[----:B------:R-:W-:Y:S05]  /*da50*/  BSYNC B1 ;  /* 0x0000000000017941 */ /* 0x000fea0003800000 */
.L_x_38:
        /* <DEDUP_REMOVED lines=9> */
[----:B0-----:R-:W-:-:S11]  /*daf0*/  PRMT R0, RZ, 0x7610, R0 ;  /* 0x00007610ff007816 */ /* 0x001fd60000000000 */
[----:B------:R-:W-:Y:S05]  /*db00*/  @P0 BRA `(.L_x_41) ;  /* 0x0000000000040947 */ /* 0x000fea0003800000 */
[----:B------:R0:W5:Y:S02]  /*db10*/  LDG.E.U8 R0, desc[UR48][R2.64+0x1] ;  /* 0x0000013002007981 */ /* 0x000164000c1e1100 */
.L_x_41:
[----:B------:R-:W-:Y:S05]  /*db20*/  BSYNC B1 ;  /* 0x0000000000017941 */ /* 0x000fea0003800000 */
.L_x_40:
[----:B-----5:R-:W-:Y:S01]  /*db30*/  LOP3.LUT R0, R0, 0xff, RZ, 0xc0, !PT ;  /* 0x000000ff00007812 */ /* 0x020fe200078ec0ff */
[----:B------:R-:W-:Y:S01]  /*db40*/  BSSY B1, `(.L_x_42) ;  /* 0x000000b000017945 */ /* 0x000fe20003800000 */
[----:B------:R-:W-:Y:S02]  /*db50*/  ISETP.LT.OR P1, PT, R32, 0x9, !P3 ;  /* 0x000000092000780c */ /* 0x000fe40005f21670 */
[----:B------:R-:W-:-:S05]  /*db60*/  F2FP.F16.E4M3.UNPACK_B R0, R0 ;  /* 0x00000000ff00723e */ /* 0x000fca00020006ff */
[----:B------:R-:W-:-:S05]  /*db70*/  HADD2.F32 R0, -RZ, R0.H0_H0 ;  /* 0x20000000ff007230 */ /* 0x000fca0000004100 */
[----:B------:R-:W-:-:S04]  /*db80*/  FMUL R0, R0, UR40 ;  /* 0x0000002800007c20 */ /* 0x000fc80008400000 */
[--C-:B------:R-:W-:Y:S01]  /*db90*/  FFMA R6, R6, UR41, R0.reuse ;  /* 0x0000002906067c23 */ /* 0x100fe20008000000 */
[----:B------:R-:W-:-:S04]  /*dba0*/  PRMT R0, RZ, 0x7610, R0 ;  /* 0x00007610ff007816 */ /* 0x000fc80000000000 */
[----:B------:R-:W-:-:S05]  /*dbb0*/  F2FP.SATFINITE.E4M3.F32.PACK_AB_MERGE_C R6, RZ, R6, RZ ;  /* 0x00000006ff06723e */ /* 0x000fca00048070ff */
[----:B------:R0:W-:Y:S01]  /*dbc0*/  @!P0 STG.E.U8 desc[UR48][R24.64+0x1], R6 ;  /* 0x0000010618008986 */ /* 0x0001e2000c101130 */
[----:B------:R-:W-:Y:S05]  /*dbd0*/  @P1 BRA `(.L_x_43) ;  /* 0x0000000000041947 */ /* 0x000fea0003800000 */
[----:B------:R0:W5:Y:S02]  /*dbe0*/  LDG.E.U8 R0, desc[UR48][R30.64+0x8] ;  /* 0x000008301e007981 */ /* 0x000164000c1e1100 */
.L_x_43:
[----:B------:R-:W-:Y:S05]  /*dbf0*/  BSYNC B1 ;  /* 0x0000000000017941 */ /* 0x000fea0003800000 */
.L_x_42:
        /* <DEDUP_REMOVED lines=12> */
.L_x_45:
[----:B------:R-:W-:Y:S05]  /*dcc0*/  BSYNC B1 ;  /* 0x0000000000017941 */ /* 0x000fea0003800000 */
.L_x_44:
        /* <DEDUP_REMOVED lines=12> */
.L_x_47:
[----:B------:R-:W-:Y:S05]  /*dd90*/  BSYNC B1 ;  /* 0x0000000000017941 */ /* 0x000fea0003800000 */
.L_x_46:
        /* <DEDUP_REMOVED lines=12> */
.L_x_49:
[----:B------:R-:W-:Y:S05]  /*de60*/  BSYNC B1 ;  /* 0x0000000000017941 */ /* 0x000fea0003800000 */
.L_x_48:
        /* <DEDUP_REMOVED lines=12> */
.L_x_51:
[----:B------:R-:W-:Y:S05]  /*df30*/  BSYNC B1 ;  /* 0x0000000000017941 */ /* 0x000fea0003800000 */
.L_x_50:
        /* <DEDUP_REMOVED lines=12> */
.L_x_53:
[----:B------:R-:W-:Y:S05]  /*e000*/  BSYNC B1 ;  /* 0x0000000000017941 */ /* 0x000fea0003800000 */
.L_x_52:
        /* <DEDUP_REMOVED lines=12> */
.L_x_55:
[----:B------:R-:W-:Y:S05]  /*e0d0*/  BSYNC B1 ;  /* 0x0000000000017941 */ /* 0x000fea0003800000 */
.L_x_54:
        /* <DEDUP_REMOVED lines=12> */
.L_x_57:
[----:B------:R-:W-:Y:S05]  /*e1a0*/  BSYNC B1 ;  /* 0x0000000000017941 */ /* 0x000fea0003800000 */
.L_x_56:
        /* <DEDUP_REMOVED lines=12> */
.L_x_59:
[----:B------:R-:W-:Y:S05]  /*e270*/  BSYNC B1 ;  /* 0x0000000000017941 */ /* 0x000fea0003800000 */
.L_x_58:
        /* <DEDUP_REMOVED lines=12> */
.L_x_61:
[----:B------:R-:W-:Y:S05]  /*e340*/  BSYNC B1 ;  /* 0x0000000000017941 */ /* 0x000fea0003800000 */
.L_x_60:
        /* <DEDUP_REMOVED lines=12> */
.L_x_63:
[----:B------:R-:W-:Y:S05]  /*e410*/  BSYNC B1 ;  /* 0x0000000000017941 */ /* 0x000fea0003800000 */
.L_x_62:
[----:B-----5:R-:W-:Y:S01]  /*e420*/  LOP3.LUT R0, R0, 0xff, RZ, 0xc0, !PT ;  /* 0x000000ff00007812 */ /* 0x020fe200078ec0ff */
[----:B------:R-:W-:Y:S01]  /*e430*/  BSSY B1, `(.L_x_64) ;  /* 0x000000f000017945 */ /* 0x000fe20003800000 */
[----:B0-----:R-:W-:Y:S02]  /*e440*/  IADD3 R6, P0, R34, 0x80, RZ ;  /* 0x0000008022067810 */ /* 0x001fe40007f1e0ff */
[----:B------:R-:W-:-:S05]  /*e450*/  F2FP.F16.E4M3.UNPACK_B R0, R0 ;  /* 0x00000000ff00723e */ /* 0x000fca00020006ff */
[----:B------:R-:W-:-:S05]  /*e460*/  HADD2.F32 R0, -RZ, R0.H0_H0 ;  /* 0x20000000ff007230 */ /* 0x000fca0000004100 */
[----:B------:R-:W-:-:S04]  /*e470*/  FMUL R0, R0, UR40 ;  /* 0x0000002800007c20 */ /* 0x000fc80008400000 */
[----:B------:R-:W-:Y:S01]  /*e480*/  FFMA R17, R17, UR41, R0 ;  /* 0x0000002911117c23 */ /* 0x000fe20008000000 */
[----:B------:R-:W-:Y:S01]  /*e490*/  IMAD.X R0, RZ, RZ, R35, P0 ;  /* 0x000000ffff007224 */ /* 0x000fe200000e0623 */
[----:B------:R-:W-:-:S03]  /*e4a0*/  ISETP.LT.OR P0, PT, R32, 0x1a, !P2 ;  /* 0x0000001a2000780c */ /* 0x000fc60005701670 */
[----:B------:R-:W-:Y:S01]  /*e4b0*/  F2FP.SATFINITE.E4M3.F32.PACK_AB_MERGE_C R17, RZ, R17, RZ ;  /* 0x00000011ff11723e */ /* 0x000fe200048070ff */
[----:B------:R-:W-:-:S04]  /*e4c0*/  IMAD R0, R0, UR12, RZ ;  /* 0x0000000c00007c24 */ /* 0x000fc8000f8e02ff */
[----:B------:R0:W-:Y:S01]  /*e4d0*/  @!P1 STG.E.U8 desc[UR48][R24.64+0x18], R17 ;  /* 0x0000181118009986 */ /* 0x0001e2000c101130 */
[--C-:B------:R-:W-:Y:S01]  /*e4e0*/  IMAD R8, R6, UR13, R0.reuse ;  /* 0x0000000d06087c24 */ /* 0x100fe2000f8e0200 */
[----:B------:R-:W-:-:S03]  /*e4f0*/  PRMT R0, RZ, 0x7610, R0 ;  /* 0x00007610ff007816 */ /* 0x000fc60000000000 */
[----:B------:R-:W-:Y:S05]  /*e500*/  @P0 BRA `(.L_x_65) ;  /* 0x0000000000040947 */ /* 0x000fea0003800000 */
[----:B------:R0:W5:Y:S02]  /*e510*/  LDG.E.U8 R0, desc[UR48][R2.64+0x19] ;  /* 0x0000193002007981 */ /* 0x000164000c1e1100 */
.L_x_65:
[----:B------:R-:W-:Y:S05]  /*e520*/  BSYNC B1 ;  /* 0x0000000000017941 */ /* 0x000fea0003800000 */
.L_x_64:
[----:B-----5:R-:W-:Y:S01]  /*e530*/  LOP3.LUT R0, R0, 0xff, RZ, 0xc0, !PT ;  /* 0x000000ff00007812 */ /* 0x020fe200078ec0ff */
[----:B------:R-:W-:Y:S01]  /*e540*/  IMAD.WIDE.U32 R6, R6, UR12, R36 ;  /* 0x0000000c06067c25 */ /* 0x000fe2000f8e0024 */
[----:B------:R-:W-:Y:S02]  /*e550*/  BSSY B1, `(.L_x_66) ;  /* 0x000000e000017945 */ /* 0x000fe40003800000 */
[----:B------:R-:W-:Y:S02]  /*e560*/  F2FP.F16.E4M3.UNPACK_B R0, R0 ;  /* 0x00000000ff00723e */ /* 0x000fe400020006ff */
[----:B------:R-:W-:-:S03]  /*e570*/  IADD3 R6, P1, R6, UR14, RZ ;  /* 0x0000000e06067c10 */ /* 0x000fc6000ff3e0ff */
[----:B------:R-:W-:Y:S01]  /*e580*/  HADD2.F32 R0, -RZ, R0.H0_H0 ;  /* 0x20000000ff007230 */ /* 0x000fe20000004100 */
[----:B------:R-:W-:Y:S02]  /*e590*/  IADD3.X R7, R7, UR15, R8, P1, !PT ;  /* 0x0000000f07077c10 */ /* 0x000fe40008ffe408 */
[----:B------:R-:W-:Y:S02]  /*e5a0*/  ISETP.GE.AND P1, PT, R33, 0x81, PT ;  /* 0x000000812100780c */ /* 0x000fe40003f26270 */
[----:B------:R-:W-:Y:S02]  /*e5b0*/  FMUL R0, R0, UR40 ;  /* 0x0000002800007c20 */ /* 0x000fe40008400000 */
[----:B------:R-:W-:Y:S02]  /*e5c0*/  ISETP.LT.OR P6, PT, R32, 0x1, !P1 ;  /* 0x000000012000780c */ /* 0x000fe40004fc1670 */
[--C-:B------:R-:W-:Y:S01]  /*e5d0*/  FFMA R18, R18, UR41, R0.reuse ;  /* 0x0000002912127c23 */ /* 0x100fe20008000000 */
[----:B------:R-:W-:-:S04]  /*e5e0*/  PRMT R0, RZ, 0x7610, R0 ;  /* 0x00007610ff007816 */ /* 0x000fc80000000000 */
[----:B------:R-:W-:-:S05]  /*e5f0*/  F2FP.SATFINITE.E4M3.F32.PACK_AB_MERGE_C R18, RZ, R18, RZ ;  /* 0x00000012ff12723e */ /* 0x000fca00048070ff */
[----:B------:R0:W-:Y:S01]  /*e600*/  @!P0 STG.E.U8 desc[UR48][R24.64+0x19], R18 ;  /* 0x0000191218008986 */ /* 0x0001e2000c101130 */
[----:B------:R-:W-:Y:S05]  /*e610*/  @P6 BRA `(.L_x_67) ;  /* 0x0000000000046947 */ /* 0x000fea0003800000 */
[----:B------:R0:W5:Y:S02]  /*e620*/  LDG.E.U8 R0, desc[UR48][R6.64] ;  /* 0x0000003006007981 */ /* 0x000164000c1e1100 */
.L_x_67:
[----:B------:R-:W-:Y:S05]  /*e630*/  BSYNC B1 ;  /* 0x0000000000017941 */ /* 0x000fea0003800000 */
.L_x_66:
        /* <DEDUP_REMOVED lines=12> */
.L_x_69:
[----:B------:R-:W-:Y:S05]  /*e700*/  BSYNC B1 ;  /* 0x0000000000017941 */ /* 0x000fea0003800000 */
.L_x_68:
[----:B-----5:R-:W-:Y:S01]  /*e710*/  LOP3.LUT R8, R0, 0xff, RZ, 0xc0, !PT ;  /* 0x000000ff00087812 */ /* 0x020fe200078ec0ff */
[----:B------:R-:W-:Y:S01]  /*e720*/  BSSY B1, `(.L_x_70) ;  /* 0x0000013000017945 */ /* 0x000fe20003800000 */
[----:B------:R-:W-:Y:S02]  /*e730*/  IADD3 R0, P0, R34, 0x88, RZ ;  /* 0x0000008822007810 */ /* 0x000fe40007f1e0ff */
[----:B------:R-:W-:-:S03]  /*e740*/  F2FP.F16.E4M3.UNPACK_B R8, R8 ;  /* 0x00000008ff08723e */ /* 0x000fc600020006ff */
[----:B------:R-:W-:Y:S02]  /*e750*/  IMAD.X R34, RZ, RZ, R35, P0 ;  /* 0x000000ffff227224 */ /* 0x000fe400000e0623 */
[----:B------:R-:W-:Y:S02]  /*e760*/  HADD2.F32 R8, -RZ, R8.H0_H0 ;  /* 0x20000008ff087230 */ /* 0x000fe40000004100 */
[----:B------:R-:W-:Y:S02]  /*e770*/  IMAD R34, R34, UR12, RZ ;  /* 0x0000000c22227c24 */ /* 0x000fe4000f8e02ff */
[----:B------:R-:W-:-:S04]  /*e780*/  IMAD.WIDE.U32 R36, R0, UR12, R36 ;  /* 0x0000000c00247c25 */ /* 0x000fc8000f8e0024 */
[----:B------:R-:W-:Y:S01]  /*e790*/  FMUL R8, R8, UR40 ;  /* 0x0000002808087c20 */ /* 0x000fe20008400000 */
[----:B------:R-:W-:-:S03]  /*e7a0*/  IMAD R0, R0, UR13, R34 ;  /* 0x0000000d00007c24 */ /* 0x000fc6000f8e0222 */
[----:B------:R-:W-:Y:S01]  /*e7b0*/  FFMA R20, R20, UR41, R8 ;  /* 0x0000002914147c23 */ /* 0x000fe20008000008 */
[----:B------:R-:W-:-:S04]  /*e7c0*/  IADD3 R8, P0, R36, UR14, RZ ;  /* 0x0000000e24087c10 */ /* 0x000fc8000ff1e0ff */
[----:B------:R-:W-:Y:S02]  /*e7d0*/  F2FP.SATFINITE.E4M3.F32.PACK_AB_MERGE_C R11, RZ, R20, RZ ;  /* 0x00000014ff0b723e */ /* 0x000fe400048070ff */
[--C-:B------:R-:W-:Y:S02]  /*e7e0*/  IADD3.X R9, R37, UR15, R0.reuse, P0, !PT ;  /* 0x0000000f25097c10 */ /* 0x100fe400087fe400 */
[----:B------:R-:W-:Y:S01]  /*e7f0*/  ISETP.GE.AND P0, PT, R33, 0x89, PT ;  /* 0x000000892100780c */ /* 0x000fe20003f06270 */
[----:B------:R0:W-:Y:S01]  /*e800*/  @!P5 STG.E.U8 desc[UR48][R28.64+0x1], R11 ;  /* 0x0000010b1c00d986 */ /* 0x0001e2000c101130 */
[----:B------:R-:W-:Y:S02]  /*e810*/  PRMT R0, RZ, 0x7610, R0 ;  /* 0x00007610ff007816 */ /* 0x000fe40000000000 */
[----:B------:R-:W-:-:S13]  /*e820*/  ISETP.LT.OR P5, PT, R32, 0x1, !P0 ;  /* 0x000000012000780c */ /* 0x000fda00047a1670 */
[----:B0-----:R-:W-:Y:S05]  /*e830*/  @P5 BRA `(.L_x_71) ;  /* 0x0000000000045947 */ /* 0x001fea0003800000 */
[----:B------:R0:W5:Y:S02]  /*e840*/  LDG.E.U8 R0, desc[UR48][R8.64] ;  /* 0x0000003008007981 */ /* 0x000164000c1e1100 */
.L_x_71:
[----:B------:R-:W-:Y:S05]  /*e850*/  BSYNC B1 ;  /* 0x0000000000017941 */ /* 0x000fea0003800000 */
.L_x_70:
[----:B-----5:R-:W-:Y:S01]  /*e860*/  LOP3.LUT R0, R0, 0xff, RZ, 0xc0, !PT ;  /* 0x000000ff00007812 */ /* 0x020fe200078ec0ff */
[----:B------:R-:W-:Y:S01]  /*e870*/  BSSY B1, `(.L_x_72) ;  /* 0x000000b000017945 */ /* 0x000fe20003800000 */
[----:B------:R-:W-:Y:S02]  /*e880*/  ISETP.LT.OR P6, PT, R32, 0x2, !P0 ;  /* 0x000000022000780c */ /* 0x000fe400047c1670 */
[----:B------:R-:W-:-:S05]  /*e890*/  F2FP.F16.E4M3.UNPACK_B R0, R0 ;  /* 0x00000000ff00723e */ /* 0x000fca00020006ff */
[----:B------:R-:W-:-:S05]  /*e8a0*/  HADD2.F32 R0, -RZ, R0.H0_H0 ;  /* 0x20000000ff007230 */ /* 0x000fca0000004100 */
[----:B------:R-:W-:-:S04]  /*e8b0*/  FMUL R0, R0, UR40 ;  /* 0x0000002800007c20 */ /* 0x000fc80008400000 */
[----:B------:R-:W-:-:S05]  /*e8c0*/  FFMA R0, R21, UR41, R0 ;  /* 0x0000002915007c23 */ /* 0x000fca0008000000 */
[----:B------:R-:W-:Y:S02]  /*e8d0*/  F2FP.SATFINITE.E4M3.F32.PACK_AB_MERGE_C R11, RZ, R0, RZ ;  /* 0x00000000ff0b723e */ /* 0x000fe400048070ff */
[----:B------:R-:W-:-:S03]  /*e8e0*/  PRMT R0, RZ, 0x7610, R0 ;  /* 0x00007610ff007816 */ /* 0x000fc60000000000 */
[----:B------:R0:W-:Y:S01]  /*e8f0*/  @!P5 STG.E.U8 desc[UR48][R26.64], R11 ;  /* 0x0000000b1a00d986 */ /* 0x0001e2000c101130 */
[----:B------:R-:W-:Y:S05]  /*e900*/  @P6 BRA `(.L_x_73) ;  /* 0x0000000000046947 */ /* 0x000fea0003800000 */
[----:B------:R0:W5:Y:S02]  /*e910*/  LDG.E.U8 R0, desc[UR48][R8.64+0x1] ;  /* 0x0000013008007981 */ /* 0x000164000c1e1100 */
.L_x_73:
[----:B------:R-:W-:Y:S05]  /*e920*/  BSYNC B1 ;  /* 0x0000000000017941 */ /* 0x000fea0003800000 */
.L_x_72:
[----:B-----5:R-:W-:Y:S01]  /*e930*/  LOP3.LUT R0, R0, 0xff, RZ, 0xc0, !PT ;  /* 0x000000ff00007812 */ /* 0x020fe200078ec0ff */
[----:B------:R-:W-:Y:S01]  /*e940*/  BSSY B1, `(.L_x_74) ;  /* 0x000000b000017945 */ /* 0x000fe20003800000 */
[----:B------:R-:W-:Y:S02]  /*e950*/  ISETP.LT.OR P5, PT, R32, 0x9, !P1 ;  /* 0x000000092000780c */ /* 0x000fe40004fa1670 */
[----:B------:R-:W-:-:S05]  /*e960*/  F2FP.F16.E4M3.UNPACK_B R0, R0 ;  /* 0x00000000ff00723e */ /* 0x000fca00020006ff */
[----:B------:R-:W-:-:S05]  /*e970*/  HADD2.F32 R0, -RZ, R0.H0_H0 ;  /* 0x20000000ff007230 */ /* 0x000fca0000004100 */
[----:B0-----:R-:W-:Y:S01]  /*e980*/  FMUL R11, R0, UR40 ;  /* 0x00000028000b7c20 */ /* 0x001fe20008400000 */
[----:B------:R-:W-:-:S03]  /*e990*/  PRMT R0, RZ, 0x7610, R0 ;  /* 0x00007610ff007816 */ /* 0x000fc60000000000 */
[----:B------:R-:W-:-:S05]  /*e9a0*/  FFMA R11, R22, UR41, R11 ;  /* 0x00000029160b7c23 */ /* 0x000fca000800000b */
[----:B------:R-:W-:-:S05]  /*e9b0*/  F2FP.SATFINITE.E4M3.F32.PACK_AB_MERGE_C R11, RZ, R11, RZ ;  /* 0x0000000bff0b723e */ /* 0x000fca00048070ff */
[----:B------:R0:W-:Y:S01]  /*e9c0*/  @!P6 STG.E.U8 desc[UR48][R26.64+0x1], R11 ;  /* 0x0000010b1a00e986 */ /* 0x0001e2000c101130 */
[----:B------:R-:W-:Y:S05]  /*e9d0*/  @P5 BRA `(.L_x_75) ;  /* 0x0000000000045947 */ /* 0x000fea0003800000 */
[----:B------:R0:W5:Y:S02]  /*e9e0*/  LDG.E.U8 R0, desc[UR48][R6.64+0x8] ;  /* 0x0000083006007981 */ /* 0x000164000c1e1100 */
.L_x_75:
[----:B------:R-:W-:Y:S05]  /*e9f0*/  BSYNC B1 ;  /* 0x0000000000017941 */ /* 0x000fea0003800000 */
.L_x_74:
[----:B-----5:R-:W-:Y:S01]  /*ea00*/  LOP3.LUT R0, R0, 0xff, RZ, 0xc0, !PT ;  /* 0x000000ff00007812 */ /* 0x020fe200078ec0ff */
[----:B------:R-:W-:Y:S01]  /*ea10*/  BSSY B1, `(.L_x_76) ;  /* 0x000000b000017945 */ /* 0x000fe20003800000 */
[----:B------:R-:W-:Y:S02]  /*ea20*/  ISETP.LT.OR P6, PT, R32, 0xa, !P1 ;  /* 0x0000000a2000780c */ /* 0x000fe40004fc1670 */
[----:B------:R-:W-:-:S05]  /*ea30*/  F2FP.F16.E4M3.UNPACK_B R0, R0 ;  /* 0x00000000ff00723e */ /* 0x000fca00020006ff */
[----:B------:R-:W-:-:S05]  /*ea40*/  HADD2.F32 R0, -RZ, R0.H0_H0 ;  /* 0x20000000ff007230 */ /* 0x000fca0000004100 */
[----:B------:R-:W-:-:S04]  /*ea50*/  FMUL R0, R0, UR40 ;  /* 0x0000002800007c20 */ /* 0x000fc80008400000 */
[----:B------:R-:W-:-:S05]  /*ea60*/  FFMA R0, R23, UR41, R0 ;  /* 0x0000002917007c23 */ /* 0x000fca0008000000 */
[----:B0-----:R-:W-:Y:S02]  /*ea70*/  F2FP.SATFINITE.E4M3.F32.PACK_AB_MERGE_C R11, RZ, R0, RZ ;  /* 0x00000000ff0b723e */ /* 0x001fe400048070ff */
[----:B------:R-:W-:-:S03]  /*ea80*/  PRMT R0, RZ, 0x7610, R0 ;  /* 0x00007610ff007816 */ /* 0x000fc60000000000 */
[----:B------:R0:W-:Y:S01]  /*ea90*/  @!P5 STG.E.U8 desc[UR48][R28.64+0x8], R11 ;  /* 0x0000080b1c00d986 */ /* 0x0001e2000c101130 */
[----:B------:R-:W-:Y:S05]  /*eaa0*/  @P6 BRA `(.L_x_77) ;  /* 0x0000000000046947 */ /* 0x000fea0003800000 */
[----:B------:R0:W5:Y:S02]  /*eab0*/  LDG.E.U8 R0, desc[UR48][R6.64+0x9] ;  /* 0x0000093006007981 */ /* 0x000164000c1e1100 */
.L_x_77:
[----:B------:R-:W-:Y:S05]  /*eac0*/  BSYNC B1 ;  /* 0x0000000000017941 */ /* 0x000fea0003800000 */
.L_x_76:
        /* <DEDUP_REMOVED lines=12> */
.L_x_79:
[----:B------:R-:W-:Y:S05]  /*eb90*/  BSYNC B1 ;  /* 0x0000000000017941 */ /* 0x000fea0003800000 */
.L_x_78:
        /* <DEDUP_REMOVED lines=12> */
.L_x_81:
[----:B------:R-:W-:Y:S05]  /*ec60*/  BSYNC B1 ;  /* 0x0000000000017941 */ /* 0x000fea0003800000 */
.L_x_80:
        /* <DEDUP_REMOVED lines=12> */
.L_x_83:
[----:B------:R-:W-:Y:S05]  /*ed30*/  BSYNC B1 ;  /* 0x0000000000017941 */ /* 0x000fea0003800000 */
.L_x_82:
        /* <DEDUP_REMOVED lines=12> */
.L_x_85:
[----:B------:R-:W-:Y:S05]  /*ee00*/  BSYNC B1 ;  /* 0x0000000000017941 */ /* 0x000fea0003800000 */
.L_x_84:
        /* <DEDUP_REMOVED lines=12> */
.L_x_87:
[----:B------:R-:W-:Y:S05]  /*eed0*/  BSYNC B1 ;  /* 0x0000000000017941 */ /* 0x000fea0003800000 */
.L_x_86:
        /* <DEDUP_REMOVED lines=12> */
.L_x_89:
[----:B------:R-:W-:Y:S05]  /*efa0*/  BSYNC B1 ;  /* 0x0000000000017941 */ /* 0x000fea0003800000 */
.L_x_88:
        /* <DEDUP_REMOVED lines=12> */
.L_x_91:
[----:B------:R-:W-:Y:S05]  /*f070*/  BSYNC B1 ;  /* 0x0000000000017941 */ /* 0x000fea0003800000 */
.L_x_90:
        /* <DEDUP_REMOVED lines=12> */
.L_x_93:
[----:B------:R-:W-:Y:S05]  /*f140*/  BSYNC B1 ;  /* 0x0000000000017941 */ /* 0x000fea0003800000 */
.L_x_92:
        /* <DEDUP_REMOVED lines=12> */
.L_x_95:
[----:B------:R-:W-:Y:S05]  /*f210*/  BSYNC B1 ;  /* 0x0000000000017941 */ /* 0x000fea0003800000 */
.L_x_94:
        /* <DEDUP_REMOVED lines=12> */
.L_x_97:
[----:B------:R-:W-:Y:S05]  /*f2e0*/  BSYNC B1 ;  /* 0x0000000000017941 */ /* 0x000fea0003800000 */
.L_x_96:
        /* <DEDUP_REMOVED lines=12> */
.L_x_99:
[----:B------:R-:W-:Y:S05]  /*f3b0*/  BSYNC B1 ;  /* 0x0000000000017941 */ /* 0x000fea0003800000 */
.L_x_98:
        /* <DEDUP_REMOVED lines=12> */
.L_x_101:
[----:B------:R-:W-:Y:S05]  /*f480*/  BSYNC B1 ;  /* 0x0000000000017941 */ /* 0x000fea0003800000 */
.L_x_100:
        /* <DEDUP_REMOVED lines=12> */
.L_x_103:
[----:B------:R-:W-:Y:S05]  /*f550*/  BSYNC B1 ;  /* 0x0000000000017941 */ /* 0x000fea0003800000 */
.L_x_102:
        /* <DEDUP_REMOVED lines=12> */
.L_x_105:
[----:B------:R-:W-:Y:S05]  /*f620*/  BSYNC B1 ;  /* 0x0000000000017941 */ /* 0x000fea0003800000 */
.L_x_104:
[----:B------:R-:W2:Y:S01]  /*f630*/  LDL.LU R10, [R1+0x80] ;  /* 0x00008000010a7983 */ /* 0x000ea20000300800 */
[----:B-----5:R-:W-:Y:S01]  /*f640*/  LOP3.LUT R0, R0, 0xff, RZ, 0xc0, !PT ;  /* 0x000000ff00007812 */ /* 0x020fe200078ec0ff */
[----:B------:R-:W-:Y:S01]  /*f650*/  BSSY B1, `(.L_x_106) ;  /* 0x000000b000017945 */ /* 0x000fe20003800000 */
[----:B------:R-:W-:Y:S02]  /*f660*/  ISETP.LT.OR P5, PT, R32, 0x29, !P3 ;  /* 0x000000292000780c */ /* 0x000fe40005fa1670 */
[----:B------:R-:W-:-:S05]  /*f670*/  F2FP.F16.E4M3.UNPACK_B R0, R0 ;  /* 0x00000000ff00723e */ /* 0x000fca00020006ff */
[----:B------:R-:W-:-:S05]  /*f680*/  HADD2.F32 R0, -RZ, R0.H0_H0 ;  /* 0x20000000ff007230 */ /* 0x000fca0000004100 */
[----:B------:R-:W-:-:S04]  /*f690*/  FMUL R0, R0, UR40 ;  /* 0x0000002800007c20 */ /* 0x000fc80008400000 */
[----:B--2---:R-:W-:-:S05]  /*f6a0*/  FFMA R0, R10, UR41, R0 ;  /* 0x000000290a007c23 */ /* 0x004fca0008000000 */
[----:B0-----:R-:W-:Y:S02]  /*f6b0*/  F2FP.SATFINITE.E4M3.F32.PACK_AB_MERGE_C R11, RZ, R0, RZ ;  /* 0x00000000ff0b723e */ /* 0x001fe400048070ff */
[----:B------:R-:W-:-:S03]  /*f6c0*/  PRMT R0, RZ, 0x7610, R0 ;  /* 0x00007610ff007816 */ /* 0x000fc60000000000 */
[----:B------:R0:W-:Y:S01]  /*f6d0*/  @!P6 STG.E.U8 desc[UR48][R24.64+0x21], R11 ;  /* 0x0000210b1800e986 */ /* 0x0001e2000c101130 */
[----:B------:R-:W-:Y:S05]  /*f6e0*/  @P5 BRA `(.L_x_107) ;  /* 0x0000000000045947 */ /* 0x000fea0003800000 */
[----:B------:R2:W5:Y:S02]  /*f6f0*/  LDG.E.U8 R0, desc[UR48][R30.64+0x28] ;  /* 0x000028301e007981 */ /* 0x000564000c1e1100 */
.L_x_107:
[----:B------:R-:W-:Y:S05]  /*f700*/  BSYNC B1 ;  /* 0x0000000000017941 */ /* 0x000fea0003800000 */
.L_x_106:
[----:B------:R-:W3:Y:S01]  /*f710*/  LDL.LU R10, [R1+0x84] ;  /* 0x00008400010a7983 */ /* 0x000ee20000300800 */
[----:B-----5:R-:W-:Y:S01]  /*f720*/  LOP3.LUT R0, R0, 0xff, RZ, 0xc0, !PT ;  /* 0x000000ff00007812 */ /* 0x020fe200078ec0ff */
[----:B------:R-:W-:Y:S01]  /*f730*/  BSSY B1, `(.L_x_108) ;  /* 0x000000b000017945 */ /* 0x000fe20003800000 */
[----:B------:R-:W-:Y:S02]  /*f740*/  ISETP.LT.OR P6, PT, R32, 0x2a, !P3 ;  /* 0x0000002a2000780c */ /* 0x000fe40005fc1670 */
[----:B------:R-:W-:-:S05]  /*f750*/  F2FP.F16.E4M3.UNPACK_B R0, R0 ;  /* 0x00000000ff00723e */ /* 0x000fca00020006ff */
[----:B------:R-:W-:-:S05]  /*f760*/  HADD2.F32 R0, -RZ, R0.H0_H0 ;  /* 0x20000000ff007230 */ /* 0x000fca0000004100 */
[----:B------:R-:W-:-:S04]  /*f770*/  FMUL R0, R0, UR40 ;  /* 0x0000002800007c20 */ /* 0x000fc80008400000 */
[----:B---3--:R-:W-:-:S05]  /*f780*/  FFMA R0, R10, UR41, R0 ;  /* 0x000000290a007c23 */ /* 0x008fca0008000000 */
[----:B0-----:R-:W-:Y:S02]  /*f790*/  F2FP.SATFINITE.E4M3.F32.PACK_AB_MERGE_C R11, RZ, R0, RZ ;  /* 0x00000000ff0b723e */ /* 0x001fe400048070ff */
[----:B------:R-:W-:-:S03]  /*f7a0*/  PRMT R0, RZ, 0x7610, R0 ;  /* 0x00007610ff007816 */ /* 0x000fc60000000000 */
[----:B------:R0:W-:Y:S01]  /*f7b0*/  @!P5 STG.E.U8 desc[UR48][R4.64+0x28], R11 ;  /* 0x0000280b0400d986 */ /* 0x0001e2000c101130 */
[----:B------:R-:W-:Y:S05]  /*f7c0*/  @P6 BRA `(.L_x_109) ;  /* 0x0000000000046947 */ /* 0x000fea0003800000 */
[----:B------:R3:W5:Y:S02]  /*f7d0*/  LDG.E.U8 R0, desc[UR48][R30.64+0x29] ;  /* 0x000029301e007981 */ /* 0x000764000c1e1100 */
.L_x_109:
[----:B------:R-:W-:Y:S05]  /*f7e0*/  BSYNC B1 ;  /* 0x0000000000017941 */ /* 0x000fea0003800000 */
.L_x_108:
        /* <DEDUP_REMOVED lines=13> */
.L_x_111:
[----:B------:R-:W-:Y:S05]  /*f8c0*/  BSYNC B1 ;  /* 0x0000000000017941 */ /* 0x000fea0003800000 */
.L_x_110:
        /* <DEDUP_REMOVED lines=13> */
.L_x_113:
[----:B------:R-:W-:Y:S05]  /*f9a0*/  BSYNC B1 ;  /* 0x0000000000017941 */ /* 0x000fea0003800000 */
.L_x_112:
        /* <DEDUP_REMOVED lines=13> */
.L_x_115:
[----:B------:R-:W-:Y:S05]  /*fa80*/  BSYNC B1 ;  /* 0x0000000000017941 */ /* 0x000fea0003800000 */
.L_x_114:
        /* <DEDUP_REMOVED lines=13> */
.L_x_117:
[----:B------:R-:W-:Y:S05]  /*fb60*/  BSYNC B1 ;  /* 0x0000000000017941 */ /* 0x000fea0003800000 */
.L_x_116:
        /* <DEDUP_REMOVED lines=13> */
.L_x_119:
[----:B------:R-:W-:Y:S05]  /*fc40*/  BSYNC B1 ;  /* 0x0000000000017941 */ /* 0x000fea0003800000 */
.L_x_118:
        /* <DEDUP_REMOVED lines=13> */
.L_x_121:
[----:B------:R-:W-:Y:S05]  /*fd20*/  BSYNC B1 ;  /* 0x0000000000017941 */ /* 0x000fea0003800000 */
.L_x_120:
        /* <DEDUP_REMOVED lines=13> */
.L_x_123:
[----:B------:R-:W-:Y:S05]  /*fe00*/  BSYNC B1 ;  /* 0x0000000000017941 */ /* 0x000fea0003800000 */
.L_x_122:
        /* <DEDUP_REMOVED lines=13> */
.L_x_125:
[----:B------:R-:W-:Y:S05]  /*fee0*/  BSYNC B1 ;  /* 0x0000000000017941 */ /* 0x000fea0003800000 */
.L_x_124:
        /* <DEDUP_REMOVED lines=13> */
.L_x_127:
[----:B------:R-:W-:Y:S05]  /*ffc0*/  BSYNC B1 ;  /* 0x0000000000017941 */ /* 0x000fea0003800000 */
.L_x_126:
        /* <DEDUP_REMOVED lines=13> */
.L_x_129:
[----:B------:R-:W-:Y:S05]  /*100a0*/  BSYNC B1 ;  /* 0x0000000000017941 */ /* 0x000fea0003800000 */
.L_x_128:
        /* <DEDUP_REMOVED lines=13> */
.L_x_131:
[----:B------:R-:W-:Y:S05]  /*10180*/  BSYNC B1 ;  /* 0x0000000000017941 */ /* 0x000fea0003800000 */
.L_x_130:
        /* <DEDUP_REMOVED lines=13> */
.L_x_133:
[----:B------:R-:W-:Y:S05]  /*10260*/  BSYNC B1 ;  /* 0x0000000000017941 */ /* 0x000fea0003800000 */
.L_x_132:
        /* <DEDUP_REMOVED lines=13> */
.L_x_135:
[----:B------:R-:W-:Y:S05]  /*10340*/  BSYNC B1 ;  /* 0x0000000000017941 */ /* 0x000fea0003800000 */
.L_x_134:
        /* <DEDUP_REMOVED lines=13> */
.L_x_137:
[----:B------:R-:W-:Y:S05]  /*10420*/  BSYNC B1 ;  /* 0x0000000000017941 */ /* 0x000fea0003800000 */
.L_x_136:
        /* <DEDUP_REMOVED lines=13> */
.L_x_139:
[----:B------:R-:W-:Y:S05]  /*10500*/  BSYNC B1 ;  /* 0x0000000000017941 */ /* 0x000fea0003800000 */
.L_x_138:
        /* <DEDUP_REMOVED lines=13> */
.L_x_141:
[----:B------:R-:W-:Y:S05]  /*105e0*/  BSYNC B1 ;  /* 0x0000000000017941 */ /* 0x000fea0003800000 */
.L_x_140:
        /* <DEDUP_REMOVED lines=13> */
.L_x_143:
[----:B------:R-:W-:Y:S05]  /*106c0*/  BSYNC B1 ;  /* 0x0000000000017941 */ /* 0x000fea0003800000 */
.L_x_142:
        /* <DEDUP_REMOVED lines=13> */
.L_x_145:
[----:B------:R-:W-:Y:S05]  /*107a0*/  BSYNC B1 ;  /* 0x0000000000017941 */ /* 0x000fea0003800000 */
.L_x_144:
        /* <DEDUP_REMOVED lines=13> */
.L_x_147:
[----:B------:R-:W-:Y:S05]  /*10880*/  BSYNC B1 ;  /* 0x0000000000017941 */ /* 0x000fea0003800000 */
.L_x_146:
        /* <DEDUP_REMOVED lines=13> */
.L_x_149:
[----:B------:R-:W-:Y:S05]  /*10960*/  BSYNC B1 ;  /* 0x0000000000017941 */ /* 0x000fea0003800000 */
.L_x_148:
        /* <DEDUP_REMOVED lines=13> */
.L_x_151:
[----:B------:R-:W-:Y:S05]  /*10a40*/  BSYNC B1 ;  /* 0x0000000000017941 */ /* 0x000fea0003800000 */
.L_x_150:
        /* <DEDUP_REMOVED lines=13> */
.L_x_153:
[----:B------:R-:W-:Y:S05]  /*10b20*/  BSYNC B1 ;  /* 0x0000000000017941 */ /* 0x000fea0003800000 */
.L_x_152:
        /* <DEDUP_REMOVED lines=13> */
.L_x_155:
[----:B------:R-:W-:Y:S05]  /*10c00*/  BSYNC B1 ;  /* 0x0000000000017941 */ /* 0x000fea0003800000 */
.L_x_154:
        /* <DEDUP_REMOVED lines=13> */
.L_x_157:
[----:B------:R-:W-:Y:S05]  /*10ce0*/  BSYNC B1 ;  /* 0x0000000000017941 */ /* 0x000fea0003800000 */
.L_x_156:
        /* <DEDUP_REMOVED lines=13> */
.L_x_159:
[----:B------:R-:W-:Y:S05]  /*10dc0*/  BSYNC B1 ;  /* 0x0000000000017941 */ /* 0x000fea0003800000 */
.L_x_158:
        /* <DEDUP_REMOVED lines=13> */
.L_x_161:
[----:B------:R-:W-:Y:S05]  /*10ea0*/  BSYNC B1 ;  /* 0x0000000000017941 */ /* 0x000fea0003800000 */
.L_x_160:
        /* <DEDUP_REMOVED lines=13> */
.L_x_163:
[----:B------:R-:W-:Y:S05]  /*10f80*/  BSYNC B1 ;  /* 0x0000000000017941 */ /* 0x000fea0003800000 */
.L_x_162:
        /* <DEDUP_REMOVED lines=13> */
.L_x_165:
[----:B------:R-:W-:Y:S05]  /*11060*/  BSYNC B1 ;  /* 0x0000000000017941 */ /* 0x000fea0003800000 */
.L_x_164:
        /* <DEDUP_REMOVED lines=13> */
.L_x_167:
[----:B------:R-:W-:Y:S05]  /*11140*/  BSYNC B1 ;  /* 0x0000000000017941 */ /* 0x000fea0003800000 */
.L_x_166:
        /* <DEDUP_REMOVED lines=13> */
.L_x_169:
[----:B------:R-:W-:Y:S05]  /*11220*/  BSYNC B1 ;  /* 0x0000000000017941 */ /* 0x000fea0003800000 */
.L_x_168:
        /* <DEDUP_REMOVED lines=13> */
.L_x_171:
[----:B------:R-:W-:Y:S05]  /*11300*/  BSYNC B1 ;  /* 0x0000000000017941 */ /* 0x000fea0003800000 */
.L_x_170:
        /* <DEDUP_REMOVED lines=13> */
.L_x_173:
[----:B------:R-:W-:Y:S05]  /*113e0*/  BSYNC B1 ;  /* 0x0000000000017941 */ /* 0x000fea0003800000 */
.L_x_172:
        /* <DEDUP_REMOVED lines=13> */
.L_x_175:
[----:B------:R-:W-:Y:S05]  /*114c0*/  BSYNC B1 ;  /* 0x0000000000017941 */ /* 0x000fea0003800000 */
.L_x_174:
        /* <DEDUP_REMOVED lines=13> */
.L_x_177:
[----:B------:R-:W-:Y:S05]  /*115a0*/  BSYNC B1 ;  /* 0x0000000000017941 */ /* 0x000fea0003800000 */
.L_x_176:
        /* <DEDUP_REMOVED lines=13> */
.L_x_179:
[----:B------:R-:W-:Y:S05]  /*11680*/  BSYNC B1 ;  /* 0x0000000000017941 */ /* 0x000fea0003800000 */
.L_x_178:
        /* <DEDUP_REMOVED lines=13> */
.L_x_181:
[----:B------:R-:W-:Y:S05]  /*11760*/  BSYNC B1 ;  /* 0x0000000000017941 */ /* 0x000fea0003800000 */
.L_x_180:
        /* <DEDUP_REMOVED lines=13> */
.L_x_183:
[----:B------:R-:W-:Y:S05]  /*11840*/  BSYNC B1 ;  /* 0x0000000000017941 */ /* 0x000fea0003800000 */
.L_x_182:
        /* <DEDUP_REMOVED lines=13> */
.L_x_185:
[----:B------:R-:W-:Y:S05]  /*11920*/  BSYNC B1 ;  /* 0x0000000000017941 */ /* 0x000fea0003800000 */
.L_x_184:
        /* <DEDUP_REMOVED lines=13> */
.L_x_187:
[----:B------:R-:W-:Y:S05]  /*11a00*/  BSYNC B1 ;  /* 0x0000000000017941 */ /* 0x000fea0003800000 */
.L_x_186:
        /* <DEDUP_REMOVED lines=13> */
.L_x_189:
[----:B------:R-:W-:Y:S05]  /*11ae0*/  BSYNC B1 ;  /* 0x0000000000017941 */ /* 0x000fea0003800000 */
.L_x_188:
        /* <DEDUP_REMOVED lines=13> */
.L_x_191:
[----:B------:R-:W-:Y:S05]  /*11bc0*/  BSYNC B1 ;  /* 0x0000000000017941 */ /* 0x000fea0003800000 */
.L_x_190:
        /* <DEDUP_REMOVED lines=13> */
.L_x_193:
[----:B------:R-:W-:Y:S05]  /*11ca0*/  BSYNC B1 ;  /* 0x0000000000017941 */ /* 0x000fea0003800000 */
.L_x_192:
        /* <DEDUP_REMOVED lines=13> */
.L_x_195:
[----:B------:R-:W-:Y:S05]  /*11d80*/  BSYNC B1 ;  /* 0x0000000000017941 */ /* 0x000fea0003800000 */
.L_x_194:
        /* <DEDUP_REMOVED lines=13> */
.L_x_197:
[----:B------:R-:W-:Y:S05]  /*11e60*/  BSYNC B1 ;  /* 0x0000000000017941 */ /* 0x000fea0003800000 */
.L_x_196:
        /* <DEDUP_REMOVED lines=13> */
.L_x_199:
[----:B------:R-:W-:Y:S05]  /*11f40*/  BSYNC B1 ;  /* 0x0000000000017941 */ /* 0x000fea0003800000 */
.L_x_198:
        /* <DEDUP_REMOVED lines=13> */
.L_x_201:
[----:B------:R-:W-:Y:S05]  /*12020*/  BSYNC B1 ;  /* 0x0000000000017941 */ /* 0x000fea0003800000 */
.L_x_200:
        /* <DEDUP_REMOVED lines=13> */
.L_x_203:
[----:B------:R-:W-:Y:S05]  /*12100*/  BSYNC B1 ;  /* 0x0000000000017941 */ /* 0x000fea0003800000 */
.L_x_202:
        /* <DEDUP_REMOVED lines=13> */
.L_x_205:
[----:B------:R-:W-:Y:S05]  /*121e0*/  BSYNC B1 ;  /* 0x0000000000017941 */ /* 0x000fea0003800000 */
.L_x_204:
        /* <DEDUP_REMOVED lines=13> */
.L_x_207:
[----:B------:R-:W-:Y:S05]  /*122c0*/  BSYNC B1 ;  /* 0x0000000000017941 */ /* 0x000fea0003800000 */
.L_x_206:
        /* <DEDUP_REMOVED lines=13> */
.L_x_209:
[----:B------:R-:W-:Y:S05]  /*123a0*/  BSYNC B1 ;  /* 0x0000000000017941 */ /* 0x000fea0003800000 */
.L_x_208:
        /* <DEDUP_REMOVED lines=13> */
.L_x_211:
[----:B------:R-:W-:Y:S05]  /*12480*/  BSYNC B1 ;  /* 0x0000000000017941 */ /* 0x000fea0003800000 */
.L_x_210:
        /* <DEDUP_REMOVED lines=13> */
.L_x_213:
[----:B------:R-:W-:Y:S05]  /*12560*/  BSYNC B1 ;  /* 0x0000000000017941 */ /* 0x000fea0003800000 */
.L_x_212:
        /* <DEDUP_REMOVED lines=13> */
.L_x_215:
[----:B------:R-:W-:Y:S05]  /*12640*/  BSYNC B1 ;  /* 0x0000000000017941 */ /* 0x000fea0003800000 */
.L_x_214:
        /* <DEDUP_REMOVED lines=13> */
.L_x_217:
[----:B------:R-:W-:Y:S05]  /*12720*/  BSYNC B1 ;  /* 0x0000000000017941 */ /* 0x000fea0003800000 */
.L_x_216:
        /* <DEDUP_REMOVED lines=13> */
.L_x_219:
[----:B------:R-:W-:Y:S05]  /*12800*/  BSYNC B1 ;  /* 0x0000000000017941 */ /* 0x000fea0003800000 */
.L_x_218:
        /* <DEDUP_REMOVED lines=13> */
.L_x_221:
[----:B------:R-:W-:Y:S05]  /*128e0*/  BSYNC B1 ;  /* 0x0000000000017941 */ /* 0x000fea0003800000 */
.L_x_220:
        /* <DEDUP_REMOVED lines=13> */
.L_x_223:
[----:B------:R-:W-:Y:S05]  /*129c0*/  BSYNC B1 ;  /* 0x0000000000017941 */ /* 0x000fea0003800000 */
.L_x_222:
        /* <DEDUP_REMOVED lines=13> */
.L_x_225:
[----:B------:R-:W-:Y:S05]  /*12aa0*/  BSYNC B1 ;  /* 0x0000000000017941 */ /* 0x000fea0003800000 */
.L_x_224:
        /* <DEDUP_REMOVED lines=13> */
.L_x_227:
[----:B------:R-:W-:Y:S05]  /*12b80*/  BSYNC B1 ;  /* 0x0000000000017941 */ /* 0x000fea0003800000 */
.L_x_226:
        /* <DEDUP_REMOVED lines=13> */
.L_x_229:
[----:B------:R-:W-:Y:S05]  /*12c60*/  BSYNC B1 ;  /* 0x0000000000017941 */ /* 0x000fea0003800000 */
.L_x_228:
        /* <DEDUP_REMOVED lines=13> */
.L_x_231:
[----:B------:R-:W-:Y:S05]  /*12d40*/  BSYNC B1 ;  /* 0x0000000000017941 */ /* 0x000fea0003800000 */
.L_x_230:
        /* <DEDUP_REMOVED lines=13> */
.L_x_233:
[----:B------:R-:W-:Y:S05]  /*12e20*/  BSYNC B1 ;  /* 0x0000000000017941 */ /* 0x000fea0003800000 */
.L_x_232:
        /* <DEDUP_REMOVED lines=13> */
.L_x_235:
[----:B------:R-:W-:Y:S05]  /*12f00*/  BSYNC B1 ;  /* 0x0000000000017941 */ /* 0x000fea0003800000 */
.L_x_234:
        /* <DEDUP_REMOVED lines=13> */
.L_x_237:
[----:B------:R-:W-:Y:S05]  /*12fe0*/  BSYNC B1 ;  /* 0x0000000000017941 */ /* 0x000fea0003800000 */
.L_x_236:
        /* <DEDUP_REMOVED lines=13> */
.L_x_239:
[----:B------:R-:W-:Y:S05]  /*130c0*/  BSYNC B1 ;  /* 0x0000000000017941 */ /* 0x000fea0003800000 */
.L_x_238:
        /* <DEDUP_REMOVED lines=13> */
.L_x_241:
[----:B------:R-:W-:Y:S05]  /*131a0*/  BSYNC B1 ;  /* 0x0000000000017941 */ /* 0x000fea0003800000 */
.L_x_240:
        /* <DEDUP_REMOVED lines=13> */
.L_x_243:
[----:B------:R-:W-:Y:S05]  /*13280*/  BSYNC B1 ;  /* 0x0000000000017941 */ /* 0x000fea0003800000 */
.L_x_242:
        /* <DEDUP_REMOVED lines=13> */
.L_x_245:
[----:B------:R-:W-:Y:S05]  /*13360*/  BSYNC B1 ;  /* 0x0000000000017941 */ /* 0x000fea0003800000 */
.L_x_244:
        /* <DEDUP_REMOVED lines=13> */
.L_x_247:
[----:B------:R-:W-:Y:S05]  /*13440*/  BSYNC B1 ;  /* 0x0000000000017941 */ /* 0x000fea0003800000 */
.L_x_246:
        /* <DEDUP_REMOVED lines=13> */
.L_x_249:
[----:B------:R-:W-:Y:S05]  /*13520*/  BSYNC B1 ;  /* 0x0000000000017941 */ /* 0x000fea0003800000 */
.L_x_248:
        /* <DEDUP_REMOVED lines=13> */
.L_x_251:
[----:B------:R-:W-:Y:S05]  /*13600*/  BSYNC B1 ;  /* 0x0000000000017941 */ /* 0x000fea0003800000 */
.L_x_250:
        /* <DEDUP_REMOVED lines=13> */
.L_x_253:
[----:B------:R-:W-:Y:S05]  /*136e0*/  BSYNC B1 ;  /* 0x0000000000017941 */ /* 0x000fea0003800000 */
.L_x_252:
        /* <DEDUP_REMOVED lines=13> */
.L_x_255:
[----:B------:R-:W-:Y:S05]  /*137c0*/  BSYNC B1 ;  /* 0x0000000000017941 */ /* 0x000fea0003800000 */
.L_x_254:
        /* <DEDUP_REMOVED lines=13> */
.L_x_257:
[----:B------:R-:W-:Y:S05]  /*138a0*/  BSYNC B1 ;  /* 0x0000000000017941 */ /* 0x000fea0003800000 */
.L_x_256:
        /* <DEDUP_REMOVED lines=13> */
.L_x_259:
[----:B------:R-:W-:Y:S05]  /*13980*/  BSYNC B1 ;  /* 0x0000000000017941 */ /* 0x000fea0003800000 */
.L_x_258:
        /* <DEDUP_REMOVED lines=13> */
.L_x_261:
[----:B------:R-:W-:Y:S05]  /*13a60*/  BSYNC B1 ;  /* 0x0000000000017941 */ /* 0x000fea0003800000 */
.L_x_260:
        /* <DEDUP_REMOVED lines=13> */
.L_x_263:
[----:B------:R-:W-:Y:S05]  /*13b40*/  BSYNC B1 ;  /* 0x0000000000017941 */ /* 0x000fea0003800000 */
.L_x_262:
        /* <DEDUP_REMOVED lines=13> */
.L_x_265:
[----:B------:R-:W-:Y:S05]  /*13c20*/  BSYNC B1 ;  /* 0x0000000000017941 */ /* 0x000fea0003800000 */
.L_x_264:
        /* <DEDUP_REMOVED lines=13> */
.L_x_267:
[----:B------:R-:W-:Y:S05]  /*13d00*/  BSYNC B1 ;  /* 0x0000000000017941 */ /* 0x000fea0003800000 */
.L_x_266:
        /* <DEDUP_REMOVED lines=13> */
.L_x_269:
[----:B------:R-:W-:Y:S05]  /*13de0*/  BSYNC B1 ;  /* 0x0000000000017941 */ /* 0x000fea0003800000 */
.L_x_268:
        /* <DEDUP_REMOVED lines=13> */
.L_x_271:
[----:B------:R-:W-:Y:S05]  /*13ec0*/  BSYNC B1 ;  /* 0x0000000000017941 */ /* 0x000fea0003800000 */
.L_x_270:
        /* <DEDUP_REMOVED lines=13> */
.L_x_273:
[----:B------:R-:W-:Y:S05]  /*13fa0*/  BSYNC B1 ;  /* 0x0000000000017941 */ /* 0x000fea0003800000 */
.L_x_272:
        /* <DEDUP_REMOVED lines=13> */
.L_x_275:
[----:B------:R-:W-:Y:S05]  /*14080*/  BSYNC B1 ;  /* 0x0000000000017941 */ /* 0x000fea0003800000 */
.L_x_274:
        /* <DEDUP_REMOVED lines=13> */
.L_x_277:
[----:B------:R-:W-:Y:S05]  /*14160*/  BSYNC B1 ;  /* 0x0000000000017941 */ /* 0x000fea0003800000 */
.L_x_276:
        /* <DEDUP_REMOVED lines=13> */
.L_x_279:
[----:B------:R-:W-:Y:S05]  /*14240*/  BSYNC B1 ;  /* 0x0000000000017941 */ /* 0x000fea0003800000 */
.L_x_278:
        /* <DEDUP_REMOVED lines=13> */
.L_x_281:
[----:B------:R-:W-:Y:S05]  /*14320*/  BSYNC B1 ;  /* 0x0000000000017941 */ /* 0x000fea0003800000 */
.L_x_280:
        /* <DEDUP_REMOVED lines=13> */
.L_x_283:
[----:B------:R-:W-:Y:S05]  /*14400*/  BSYNC B1 ;  /* 0x0000000000017941 */ /* 0x000fea0003800000 */
.L_x_282:
        /* <DEDUP_REMOVED lines=13> */
.L_x_285:
[----:B------:R-:W-:Y:S05]  /*144e0*/  BSYNC B1 ;  /* 0x0000000000017941 */ /* 0x000fea0003800000 */
.L_x_284:
        /* <DEDUP_REMOVED lines=13> */
.L_x_287:
[----:B------:R-:W-:Y:S05]  /*145c0*/  BSYNC B1 ;  /* 0x0000000000017941 */ /* 0x000fea0003800000 */
.L_x_286:
        /* <DEDUP_REMOVED lines=13> */
.L_x_289:
[----:B------:R-:W-:Y:S05]  /*146a0*/  BSYNC B1 ;  /* 0x0000000000017941 */ /* 0x000fea0003800000 */
.L_x_288:
        /* <DEDUP_REMOVED lines=13> */
.L_x_291:
[----:B------:R-:W-:Y:S05]  /*14780*/  BSYNC B1 ;  /* 0x0000000000017941 */ /* 0x000fea0003800000 */
.L_x_290:
        /* <DEDUP_REMOVED lines=13> */
.L_x_293:
[----:B------:R-:W-:Y:S05]  /*14860*/  BSYNC B1 ;  /* 0x0000000000017941 */ /* 0x000fea0003800000 */
.L_x_292:
        /* <DEDUP_REMOVED lines=13> */
.L_x_295:
[----:B------:R-:W-:Y:S05]  /*14940*/  BSYNC B1 ;  /* 0x0000000000017941 */ /* 0x000fea0003800000 */
.L_x_294:
        /* <DEDUP_REMOVED lines=13> */
.L_x_297:
[----:B------:R-:W-:Y:S05]  /*14a20*/  BSYNC B1 ;  /* 0x0000000000017941 */ /* 0x000fea0003800000 */
.L_x_296:
        /* <DEDUP_REMOVED lines=13> */
.L_x_299:
[----:B------:R-:W-:Y:S05]  /*14b00*/  BSYNC B1 ;  /* 0x0000000000017941 */ /* 0x000fea0003800000 */
.L_x_298:
        /* <DEDUP_REMOVED lines=13> */
.L_x_301:
[----:B------:R-:W-:Y:S05]  /*14be0*/  BSYNC B1 ;  /* 0x0000000000017941 */ /* 0x000fea0003800000 */
.L_x_300:
        /* <DEDUP_REMOVED lines=13> */
.L_x_303:
[----:B------:R-:W-:Y:S05]  /*14cc0*/  BSYNC B1 ;  /* 0x0000000000017941 */ /* 0x000fea0003800000 */
.L_x_302:
        /* <DEDUP_REMOVED lines=13> */
.L_x_305:
[----:B------:R-:W-:Y:S05]  /*14da0*/  BSYNC B1 ;  /* 0x0000000000017941 */ /* 0x000fea0003800000 */
.L_x_304:
        /* <DEDUP_REMOVED lines=13> */
.L_x_307:
[----:B------:R-:W-:Y:S05]  /*14e80*/  BSYNC B1 ;  /* 0x0000000000017941 */ /* 0x000fea0003800000 */
.L_x_306:
        /* <DEDUP_REMOVED lines=13> */
.L_x_309:
[----:B------:R-:W-:Y:S05]  /*14f60*/  BSYNC B1 ;  /* 0x0000000000017941 */ /* 0x000fea0003800000 */
.L_x_308:
        /* <DEDUP_REMOVED lines=13> */
.L_x_311:
[----:B------:R-:W-:Y:S05]  /*15040*/  BSYNC B1 ;  /* 0x0000000000017941 */ /* 0x000fea0003800000 */
.L_x_310:
        /* <DEDUP_REMOVED lines=13> */
.L_x_313:
[----:B------:R-:W-:Y:S05]  /*15120*/  BSYNC B1 ;  /* 0x0000000000017941 */ /* 0x000fea0003800000 */
.L_x_312:
        /* <DEDUP_REMOVED lines=13> */
.L_x_315:
[----:B------:R-:W-:Y:S05]  /*15200*/  BSYNC B1 ;  /* 0x0000000000017941 */ /* 0x000fea0003800000 */
.L_x_314:
        /* <DEDUP_REMOVED lines=13> */
.L_x_317:
[----:B------:R-:W-:Y:S05]  /*152e0*/  BSYNC B1 ;  /* 0x0000000000017941 */ /* 0x000fea0003800000 */
.L_x_316:
        /* <DEDUP_REMOVED lines=13> */
.L_x_319:
[----:B------:R-:W-:Y:S05]  /*153c0*/  BSYNC B1 ;  /* 0x0000000000017941 */ /* 0x000fea0003800000 */
.L_x_318:
        /* <DEDUP_REMOVED lines=13> */
.L_x_321:
[----:B------:R-:W-:Y:S05]  /*154a0*/  BSYNC B1 ;  /* 0x0000000000017941 */ /* 0x000fea0003800000 */
.L_x_320:
        /* <DEDUP_REMOVED lines=13> */
.L_x_323:
[----:B------:R-:W-:Y:S05]  /*15580*/  BSYNC B1 ;  /* 0x0000000000017941 */ /* 0x000fea0003800000 */
.L_x_322:
        /* <DEDUP_REMOVED lines=13> */
.L_x_325:
[----:B------:R-:W-:Y:S05]  /*15660*/  BSYNC B1 ;  /* 0x0000000000017941 */ /* 0x000fea0003800000 */
.L_x_324:
        /* <DEDUP_REMOVED lines=13> */
.L_x_327:
[----:B------:R-:W-:Y:S05]  /*15740*/  BSYNC B1 ;  /* 0x0000000000017941 */ /* 0x000fea0003800000 */
.L_x_326:
        /* <DEDUP_REMOVED lines=13> */
.L_x_329:
[----:B------:R-:W-:Y:S05]  /*15820*/  BSYNC B1 ;  /* 0x0000000000017941 */ /* 0x000fea0003800000 */
.L_x_328:
        /* <DEDUP_REMOVED lines=13> */
.L_x_331:
[----:B------:R-:W-:Y:S05]  /*15900*/  BSYNC B1 ;  /* 0x0000000000017941 */ /* 0x000fea0003800000 */
.L_x_330:
        /* <DEDUP_REMOVED lines=13> */
.L_x_333:
[----:B------:R-:W-:Y:S05]  /*159e0*/  BSYNC B1 ;  /* 0x0000000000017941 */ /* 0x000fea0003800000 */
.L_x_332:
        /* <DEDUP_REMOVED lines=13> */
.L_x_335:
[----:B------:R-:W-:Y:S05]  /*15ac0*/  BSYNC B1 ;  /* 0x0000000000017941 */ /* 0x000fea0003800000 */
.L_x_334:
        /* <DEDUP_REMOVED lines=13> */
.L_x_337:
[----:B------:R-:W-:Y:S05]  /*15ba0*/  BSYNC B1 ;  /* 0x0000000000017941 */ /* 0x000fea0003800000 */
.L_x_336:
        /* <DEDUP_REMOVED lines=13> */
.L_x_339:
[----:B------:R-:W-:Y:S05]  /*15c80*/  BSYNC B1 ;  /* 0x0000000000017941 */ /* 0x000fea0003800000 */
.L_x_338:
        /* <DEDUP_REMOVED lines=13> */
.L_x_341:
[----:B------:R-:W-:Y:S05]  /*15d60*/  BSYNC B1 ;  /* 0x0000000000017941 */ /* 0x000fea0003800000 */
.L_x_340:
        /* <DEDUP_REMOVED lines=13> */
.L_x_343:
[----:B------:R-:W-:Y:S05]  /*15e40*/  BSYNC B1 ;  /* 0x0000000000017941 */ /* 0x000fea0003800000 */
.L_x_342:
        /* <DEDUP_REMOVED lines=13> */
.L_x_345:
[----:B------:R-:W-:Y:S05]  /*15f20*/  BSYNC B1 ;  /* 0x0000000000017941 */ /* 0x000fea0003800000 */
.L_x_344:
        /* <DEDUP_REMOVED lines=13> */
.L_x_347:
[----:B------:R-:W-:Y:S05]  /*16000*/  BSYNC B1 ;  /* 0x0000000000017941 */ /* 0x000fea0003800000 */
.L_x_346:
        /* <DEDUP_REMOVED lines=13> */
.L_x_349:
[----:B------:R-:W-:Y:S05]  /*160e0*/  BSYNC B1 ;  /* 0x0000000000017941 */ /* 0x000fea0003800000 */
.L_x_348:
        /* <DEDUP_REMOVED lines=13> */
.L_x_351:
[----:B------:R-:W-:Y:S05]  /*161c0*/  BSYNC B1 ;  /* 0x0000000000017941 */ /* 0x000fea0003800000 */
.L_x_350:
        /* <DEDUP_REMOVED lines=13> */
.L_x_353:
[----:B------:R-:W-:Y:S05]  /*162a0*/  BSYNC B1 ;  /* 0x0000000000017941 */ /* 0x000fea0003800000 */
.L_x_352:
        /* <DEDUP_REMOVED lines=13> */
.L_x_355:
[----:B------:R-:W-:Y:S05]  /*16380*/  BSYNC B1 ;  /* 0x0000000000017941 */ /* 0x000fea0003800000 */
.L_x_354:
        /* <DEDUP_REMOVED lines=13> */
.L_x_357:
[----:B------:R-:W-:Y:S05]  /*16460*/  BSYNC B1 ;  /* 0x0000000000017941 */ /* 0x000fea0003800000 */
.L_x_356:
        /* <DEDUP_REMOVED lines=13> */
.L_x_359:
[----:B------:R-:W-:Y:S05]  /*16540*/  BSYNC B1 ;  /* 0x0000000000017941 */ /* 0x000fea0003800000 */
.L_x_358:
        /* <DEDUP_REMOVED lines=13> */
.L_x_361:
[----:B------:R-:W-:Y:S05]  /*16620*/  BSYNC B1 ;  /* 0x0000000000017941 */ /* 0x000fea0003800000 */
.L_x_360:
        /* <DEDUP_REMOVED lines=13> */
.L_x_363:
[----:B------:R-:W-:Y:S05]  /*16700*/  BSYNC B1 ;  /* 0x0000000000017941 */ /* 0x000fea0003800000 */
.L_x_362:
        /* <DEDUP_REMOVED lines=13> */
.L_x_365:
[----:B------:R-:W-:Y:S05]  /*167e0*/  BSYNC B1 ;  /* 0x0000000000017941 */ /* 0x000fea0003800000 */
.L_x_364:
        /* <DEDUP_REMOVED lines=13> */
.L_x_367:
[----:B------:R-:W-:Y:S05]  /*168c0*/  BSYNC B1 ;  /* 0x0000000000017941 */ /* 0x000fea0003800000 */
.L_x_366:
        /* <DEDUP_REMOVED lines=13> */
.L_x_369:
[----:B------:R-:W-:Y:S05]  /*169a0*/  BSYNC B1 ;  /* 0x0000000000017941 */ /* 0x000fea0003800000 */
.L_x_368:
        /* <DEDUP_REMOVED lines=13> */
.L_x_371:
[----:B------:R-:W-:Y:S05]  /*16a80*/  BSYNC B1 ;  /* 0x0000000000017941 */ /* 0x000fea0003800000 */
.L_x_370:
        /* <DEDUP_REMOVED lines=13> */
.L_x_373:
[----:B------:R-:W-:Y:S05]  /*16b60*/  BSYNC B1 ;  /* 0x0000000000017941 */ /* 0x000fea0003800000 */
.L_x_372:
        /* <DEDUP_REMOVED lines=13> */
.L_x_375:
[----:B------:R-:W-:Y:S05]  /*16c40*/  BSYNC B1 ;  /* 0x0000000000017941 */ /* 0x000fea0003800000 */
.L_x_374:
        /* <DEDUP_REMOVED lines=13> */
.L_x_377:
[----:B------:R-:W-:Y:S05]  /*16d20*/  BSYNC B1 ;  /* 0x0000000000017941 */ /* 0x000fea0003800000 */
.L_x_376:
        /* <DEDUP_REMOVED lines=13> */
.L_x_379:
[----:B------:R-:W-:Y:S05]  /*16e00*/  BSYNC B1 ;  /* 0x0000000000017941 */ /* 0x000fea0003800000 */
.L_x_378:
        /* <DEDUP_REMOVED lines=13> */
.L_x_381:
[----:B------:R-:W-:Y:S05]  /*16ee0*/  BSYNC B1 ;  /* 0x0000000000017941 */ /* 0x000fea0003800000 */
.L_x_380:
        /* <DEDUP_REMOVED lines=13> */
.L_x_383:
[----:B------:R-:W-:Y:S05]  /*16fc0*/  BSYNC B1 ;  /* 0x0000000000017941 */ /* 0x000fea0003800000 */
.L_x_382:
        /* <DEDUP_REMOVED lines=13> */
.L_x_385:
[----:B------:R-:W-:Y:S05]  /*170a0*/  BSYNC B1 ;  /* 0x0000000000017941 */ /* 0x000fea0003800000 */
.L_x_384:
        /* <DEDUP_REMOVED lines=13> */
.L_x_387:
[----:B------:R-:W-:Y:S05]  /*17180*/  BSYNC B1 ;  /* 0x0000000000017941 */ /* 0x000fea0003800000 */
.L_x_386:
        /* <DEDUP_REMOVED lines=13> */
.L_x_389:
[----:B------:R-:W-:Y:S05]  /*17260*/  BSYNC B1 ;  /* 0x0000000000017941 */ /* 0x000fea0003800000 */
.L_x_388:
        /* <DEDUP_REMOVED lines=13> */
.L_x_391:
[----:B------:R-:W-:Y:S05]  /*17340*/  BSYNC B1 ;  /* 0x0000000000017941 */ /* 0x000fea0003800000 */
.L_x_390:
        /* <DEDUP_REMOVED lines=13> */
.L_x_393:
[----:B------:R-:W-:Y:S05]  /*17420*/  BSYNC B1 ;  /* 0x0000000000017941 */ /* 0x000fea0003800000 */
.L_x_392:
        /* <DEDUP_REMOVED lines=13> */
.L_x_395:
[----:B------:R-:W-:Y:S05]  /*17500*/  BSYNC B1 ;  /* 0x0000000000017941 */ /* 0x000fea0003800000 */
.L_x_394:
        /* <DEDUP_REMOVED lines=13> */
.L_x_397:
[----:B------:R-:W-:Y:S05]  /*175e0*/  BSYNC B1 ;  /* 0x0000000000017941 */ /* 0x000fea0003800000 */
.L_x_396:
        /* <DEDUP_REMOVED lines=13> */
.L_x_399:
[----:B------:R-:W-:Y:S05]  /*176c0*/  BSYNC B1 ;  /* 0x0000000000017941 */ /* 0x000fea0003800000 */
.L_x_398:
        /* <DEDUP_REMOVED lines=13> */
.L_x_401:
[----:B------:R-:W-:Y:S05]  /*177a0*/  BSYNC B1 ;  /* 0x0000000000017941 */ /* 0x000fea0003800000 */
.L_x_400:
        /* <DEDUP_REMOVED lines=13> */
.L_x_403:
[----:B------:R-:W-:Y:S05]  /*17880*/  BSYNC B1 ;  /* 0x0000000000017941 */ /* 0x000fea0003800000 */
.L_x_402:
        /* <DEDUP_REMOVED lines=13> */
.L_x_405:
[----:B------:R-:W-:Y:S05]  /*17960*/  BSYNC B1 ;  /* 0x0000000000017941 */ /* 0x000fea0003800000 */
.L_x_404:
        /* <DEDUP_REMOVED lines=13> */
.L_x_407:
[----:B------:R-:W-:Y:S05]  /*17a40*/  BSYNC B1 ;  /* 0x0000000000017941 */ /* 0x000fea0003800000 */
.L_x_406:
        /* <DEDUP_REMOVED lines=13> */
.L_x_409:
[----:B------:R-:W-:Y:S05]  /*17b20*/  BSYNC B1 ;  /* 0x0000000000017941 */ /* 0x000fea0003800000 */
.L_x_408:
        /* <DEDUP_REMOVED lines=13> */
.L_x_411:
[----:B------:R-:W-:Y:S05]  /*17c00*/  BSYNC B1 ;  /* 0x0000000000017941 */ /* 0x000fea0003800000 */
.L_x_410:
        /* <DEDUP_REMOVED lines=13> */
.L_x_413:
[----:B------:R-:W-:Y:S05]  /*17ce0*/  BSYNC B1 ;  /* 0x0000000000017941 */ /* 0x000fea0003800000 */
.L_x_412:
        /* <DEDUP_REMOVED lines=13> */
.L_x_415:
[----:B------:R-:W-:Y:S05]  /*17dc0*/  BSYNC B1 ;  /* 0x0000000000017941 */ /* 0x000fea0003800000 */
.L_x_414:
        /* <DEDUP_REMOVED lines=13> */
.L_x_417:
[----:B------:R-:W-:Y:S05]  /*17ea0*/  BSYNC B1 ;  /* 0x0000000000017941 */ /* 0x000fea0003800000 */
.L_x_416:
        /* <DEDUP_REMOVED lines=13> */
.L_x_419:
[----:B------:R-:W-:Y:S05]  /*17f80*/  BSYNC B1 ;  /* 0x0000000000017941 */ /* 0x000fea0003800000 */
.L_x_418:
        /* <DEDUP_REMOVED lines=13> */
.L_x_421:
[----:B------:R-:W-:Y:S05]  /*18060*/  BSYNC B1 ;  /* 0x0000000000017941 */ /* 0x000fea0003800000 */
.L_x_420:
        /* <DEDUP_REMOVED lines=13> */
.L_x_423:
[----:B------:R-:W-:Y:S05]  /*18140*/  BSYNC B1 ;  /* 0x0000000000017941 */ /* 0x000fea0003800000 */
.L_x_422:
        /* <DEDUP_REMOVED lines=13> */
.L_x_425:
[----:B------:R-:W-:Y:S05]  /*18220*/  BSYNC B1 ;  /* 0x0000000000017941 */ /* 0x000fea0003800000 */
.L_x_424:
        /* <DEDUP_REMOVED lines=13> */
.L_x_427:
[----:B------:R-:W-:Y:S05]  /*18300*/  BSYNC B1 ;  /* 0x0000000000017941 */ /* 0x000fea0003800000 */
.L_x_426:
        /* <DEDUP_REMOVED lines=13> */
.L_x_429:
[----:B------:R-:W-:Y:S05]  /*183e0*/  BSYNC B1 ;  /* 0x0000000000017941 */ /* 0x000fea0003800000 */
.L_x_428:
        /* <DEDUP_REMOVED lines=13> */
.L_x_431:
[----:B------:R-:W-:Y:S05]  /*184c0*/  BSYNC B1 ;  /* 0x0000000000017941 */ /* 0x000fea0003800000 */
.L_x_430:
        /* <DEDUP_REMOVED lines=13> */
.L_x_433:
[----:B------:R-:W-:Y:S05]  /*185a0*/  BSYNC B1 ;  /* 0x0000000000017941 */ /* 0x000fea0003800000 */
.L_x_432:
        /* <DEDUP_REMOVED lines=13> */
.L_x_435:
[----:B------:R-:W-:Y:S05]  /*18680*/  BSYNC B1 ;  /* 0x0000000000017941 */ /* 0x000fea0003800000 */
.L_x_434:
        /* <DEDUP_REMOVED lines=13> */
.L_x_437:
[----:B------:R-:W-:Y:S05]  /*18760*/  BSYNC B1 ;  /* 0x0000000000017941 */ /* 0x000fea0003800000 */
.L_x_436:
        /* <DEDUP_REMOVED lines=13> */
.L_x_439:
[----:B------:R-:W-:Y:S05]  /*18840*/  BSYNC B1 ;  /* 0x0000000000017941 */ /* 0x000fea0003800000 */
.L_x_438:
        /* <DEDUP_REMOVED lines=13> */
.L_x_441:
[----:B------:R-:W-:Y:S05]  /*18920*/  BSYNC B1 ;  /* 0x0000000000017941 */ /* 0x000fea0003800000 */
.L_x_440:
        /* <DEDUP_REMOVED lines=13> */
.L_x_443:
[----:B------:R-:W-:Y:S05]  /*18a00*/  BSYNC B1 ;  /* 0x0000000000017941 */ /* 0x000fea0003800000 */
.L_x_442:
        /* <DEDUP_REMOVED lines=13> */
.L_x_445:
[----:B------:R-:W-:Y:S05]  /*18ae0*/  BSYNC B1 ;  /* 0x0000000000017941 */ /* 0x000fea0003800000 */
.L_x_444:
        /* <DEDUP_REMOVED lines=13> */
.L_x_447:
[----:B------:R-:W-:Y:S05]  /*18bc0*/  BSYNC B1 ;  /* 0x0000000000017941 */ /* 0x000fea0003800000 */
.L_x_446:
[----:B0-----:R-:W3:Y:S01]  /*18bd0*/  LDL.LU R4, [R1+0x32c] ;  /* 0x00032c0001047983 */ /* 0x001ee20000300800 */
[----:B-----5:R-:W-:Y:S01]  /*18be0*/  LOP3.LUT R0, R0, 0xff, RZ, 0xc0, !PT ;  /* 0x000000ff00007812 */ /* 0x020fe200078ec0ff */
[----:B------:R-:W-:Y:S01]  /*18bf0*/  BSSY B1, `(.L_x_448) ;  /* 0x000000b000017945 */ /* 0x000fe20003800000 */
[----:B------:R-:W-:Y:S02]  /*18c00*/  ISETP.LT.OR P2, PT, R32, 0xda, !P2 ;  /* 0x000000da2000780c */ /* 0x000fe40005741670 */
[----:B------:R-:W-:-:S05]  /*18c10*/  F2FP.F16.E4M3.UNPACK_B R0, R0 ;  /* 0x00000000ff00723e */ /* 0x000fca00020006ff */
[----:B------:R-:W-:-:S05]  /*18c20*/  HADD2.F32 R0, -RZ, R0.H0_H0 ;  /* 0x20000000ff007230 */ /* 0x000fca0000004100 */
[----:B------:R-:W-:-:S04]  /*18c30*/  FMUL R0, R0, UR40 ;  /* 0x0000002800007c20 */ /* 0x000fc80008400000 */
[----:B---3--:R-:W-:-:S05]  /*18c40*/  FFMA R0, R4, UR41, R0 ;  /* 0x0000002904007c23 */ /* 0x008fca0008000000 */
[----:B------:R-:W-:Y:S02]  /*18c50*/  F2FP.SATFINITE.E4M3.F32.PACK_AB_MERGE_C R5, RZ, R0, RZ ;  /* 0x00000000ff05723e */ /* 0x000fe400048070ff */
[----:B------:R-:W-:-:S03]  /*18c60*/  PRMT R0, RZ, 0x7610, R0 ;  /* 0x00007610ff007816 */ /* 0x000fc60000000000 */
[----:B------:R0:W-:Y:S01]  /*18c70*/  @!P5 STG.E.U8 desc[UR48][R24.64+0xd8], R5 ;  /* 0x0000d8051800d986 */ /* 0x0001e2000c101130 */
[----:B------:R-:W-:Y:S05]  /*18c80*/  @P2 BRA `(.L_x_449) ;  /* 0x0000000000042947 */ /* 0x000fea0003800000 */
[----:B------:R3:W5:Y:S02]  /*18c90*/  LDG.E.U8 R0, desc[UR48][R2.64+0xd9] ;  /* 0x0000d93002007981 */ /* 0x000764000c1e1100 */
.L_x_449:
[----:B------:R-:W-:Y:S05]  /*18ca0*/  BSYNC B1 ;  /* 0x0000000000017941 */ /* 0x000fea0003800000 */
.L_x_448:
[----:B--234-:R-:W2:Y:S01]  /*18cb0*/  LDL.LU R2, [R1+0x330] ;  /* 0x0003300001027983 */ /* 0x01cea20000300800 */
[----:B-----5:R-:W-:Y:S01]  /*18cc0*/  LOP3.LUT R0, R0, 0xff, RZ, 0xc0, !PT ;  /* 0x000000ff00007812 */ /* 0x020fe200078ec0ff */
[----:B------:R-:W-:Y:S01]  /*18cd0*/  BSSY B1, `(.L_x_450) ;  /* 0x000000b000017945 */ /* 0x000fe20003800000 */
[----:B------:R-:W-:Y:S02]  /*18ce0*/  ISETP.LT.OR P3, PT, R32, 0xc1, !P1 ;  /* 0x000000c12000780c */ /* 0x000fe40004f61670 */
[----:B------:R-:W-:-:S05]  /*18cf0*/  F2FP.F16.E4M3.UNPACK_B R0, R0 ;  /* 0x00000000ff00723e */ /* 0x000fca00020006ff */
[----:B------:R-:W-:-:S05]  /*18d00*/  HADD2.F32 R0, -RZ, R0.H0_H0 ;  /* 0x20000000ff007230 */ /* 0x000fca0000004100 */
[----:B------:R-:W-:-:S04]  /*18d10*/  FMUL R0, R0, UR40 ;  /* 0x0000002800007c20 */ /* 0x000fc80008400000 */
[----:B--2---:R-:W-:-:S05]  /*18d20*/  FFMA R0, R2, UR41, R0 ;  /* 0x0000002902007c23 */ /* 0x004fca0008000000 */
[----:B------:R-:W-:Y:S02]  /*18d30*/  F2FP.SATFINITE.E4M3.F32.PACK_AB_MERGE_C R3, RZ, R0, RZ ;  /* 0x00000000ff03723e */ /* 0x000fe400048070ff */
[----:B------:R-:W-:-:S03]  /*18d40*/  PRMT R0, RZ, 0x7610, R0 ;  /* 0x00007610ff007816 */ /* 0x000fc60000000000 */
[----:B------:R2:W-:Y:S01]  /*18d50*/  @!P2 STG.E.U8 desc[UR48][R24.64+0xd9], R3 ;  /* 0x0000d9031800a986 */ /* 0x0005e2000c101130 */
[----:B------:R-:W-:Y:S05]  /*18d60*/  @P3 BRA `(.L_x_451) ;  /* 0x0000000000043947 */ /* 0x000fea0003800000 */
[----:B------:R3:W5:Y:S02]  /*18d70*/  LDG.E.U8 R0, desc[UR48][R6.64+0xc0] ;  /* 0x0000c03006007981 */ /* 0x000764000c1e1100 */
.L_x_451:
[----:B------:R-:W-:Y:S05]  /*18d80*/  BSYNC B1 ;  /* 0x0000000000017941 */ /* 0x000fea0003800000 */
.L_x_450:
[----:B------:R-:W4:Y:S01]  /*18d90*/  LDL.LU R2, [R1+0x334] ;  /* 0x0003340001027983 */ /* 0x000f220000300800 */
[----:B-----5:R-:W-:Y:S01]  /*18da0*/  LOP3.LUT R0, R0, 0xff, RZ, 0xc0, !PT ;  /* 0x000000ff00007812 */ /* 0x020fe200078ec0ff */
[----:B------:R-:W-:Y:S01]  /*18db0*/  BSSY B1, `(.L_x_452) ;  /* 0x000000b000017945 */ /* 0x000fe20003800000 */
[----:B------:R-:W-:Y:S02]  /*18dc0*/  ISETP.LT.OR P2, PT, R32, 0xc2, !P1 ;  /* 0x000000c22000780c */ /* 0x000fe40004f41670 */
[----:B------:R-:W-:-:S05]  /*18dd0*/  F2FP.F16.E4M3.UNPACK_B R0, R0 ;  /* 0x00000000ff00723e */ /* 0x000fca00020006ff */
[----:B------:R-:W-:-:S05]  /*18de0*/  HADD2.F32 R0, -RZ, R0.H0_H0 ;  /* 0x20000000ff007230 */ /* 0x000fca0000004100 */
[----:B------:R-:W-:-:S04]  /*18df0*/  FMUL R0, R0, UR40 ;  /* 0x0000002800007c20 */ /* 0x000fc80008400000 */
[----:B----4-:R-:W-:-:S05]  /*18e00*/  FFMA R0, R2, UR41, R0 ;  /* 0x0000002902007c23 */ /* 0x010fca0008000000 */
[----:B--2---:R-:W-:Y:S02]  /*18e10*/  F2FP.SATFINITE.E4M3.F32.PACK_AB_MERGE_C R3, RZ, R0, RZ ;  /* 0x00000000ff03723e */ /* 0x004fe400048070ff */
[----:B------:R-:W-:-:S03]  /*18e20*/  PRMT R0, RZ, 0x7610, R0 ;  /* 0x00007610ff007816 */ /* 0x000fc60000000000 */
[----:B------:R2:W-:Y:S01]  /*18e30*/  @!P3 STG.E.U8 desc[UR48][R28.64+0xc0], R3 ;  /* 0x0000c0031c00b986 */ /* 0x0005e2000c101130 */
[----:B------:R-:W-:Y:S05]  /*18e40*/  @P2 BRA `(.L_x_453) ;  /* 0x0000000000042947 */ /* 0x000fea0003800000 */
[----:B------:R4:W5:Y:S02]  /*18e50*/  LDG.E.U8 R0, desc[UR48][R6.64+0xc1] ;  /* 0x0000c13006007981 */ /* 0x000964000c1e1100 */
.L_x_453:
[----:B------:R-:W-:Y:S05]  /*18e60*/  BSYNC B1 ;  /* 0x0000000000017941 */ /* 0x000fea0003800000 */
.L_x_452:
        /* <DEDUP_REMOVED lines=8> */
[----:B--2---:R-:W-:Y:S02]  /*18ef0*/  F2FP.SATFINITE.E4M3.F32.PACK_AB_MERGE_C R3, RZ, R0, RZ ;  /* 0x00000000ff03723e */ /* 0x004fe400048070ff */
[----:B------:R-:W-:-:S03]  /*18f00*/  PRMT R0, RZ, 0x7610, R0 ;  /* 0x00007610ff007816 */ /* 0x000fc60000000000 */
[----:B------:R2:W-:Y:S01]  /*18f10*/  @!P2 STG.E.U8 desc[UR48][R28.64+0xc1], R3 ;  /* 0x0000c1031c00a986 */ /* 0x0005e2000c101130 */
[----:B------:R-:W-:Y:S05]  /*18f20*/  @P3 BRA `(.L_x_455) ;  /* 0x0000000000043947 */ /* 0x000fea0003800000 */
[----:B------:R3:W5:Y:S02]  /*18f30*/  LDG.E.U8 R0, desc[UR48][R8.64+0xc0] ;  /* 0x0000c03008007981 */ /* 0x000764000c1e1100 */
.L_x_455:
[----:B------:R-:W-:Y:S05]  /*18f40*/  BSYNC B1 ;  /* 0x0000000000017941 */ /* 0x000fea0003800000 */
.L_x_454:
        /* <DEDUP_REMOVED lines=13> */
.L_x_457:
[----:B------:R-:W-:Y:S05]  /*19020*/  BSYNC B1 ;  /* 0x0000000000017941 */ /* 0x000fea0003800000 */
.L_x_456:
        /* <DEDUP_REMOVED lines=13> */
.L_x_459:
[----:B------:R-:W-:Y:S05]  /*19100*/  BSYNC B1 ;  /* 0x0000000000017941 */ /* 0x000fea0003800000 */
.L_x_458:
        /* <DEDUP_REMOVED lines=13> */
.L_x_461:
[----:B------:R-:W-:Y:S05]  /*191e0*/  BSYNC B1 ;  /* 0x0000000000017941 */ /* 0x000fea0003800000 */
.L_x_460:
        /* <DEDUP_REMOVED lines=13> */
.L_x_463:
[----:B------:R-:W-:Y:S05]  /*192c0*/  BSYNC B1 ;  /* 0x0000000000017941 */ /* 0x000fea0003800000 */
.L_x_462:
        /* <DEDUP_REMOVED lines=13> */
.L_x_465:
[----:B------:R-:W-:Y:S05]  /*193a0*/  BSYNC B1 ;  /* 0x0000000000017941 */ /* 0x000fea0003800000 */
.L_x_464:
        /* <DEDUP_REMOVED lines=13> */
.L_x_467:
[----:B------:R-:W-:Y:S05]  /*19480*/  BSYNC B1 ;  /* 0x0000000000017941 */ /* 0x000fea0003800000 */
.L_x_466:
        /* <DEDUP_REMOVED lines=13> */
.L_x_469:
[----:B------:R-:W-:Y:S05]  /*19560*/  BSYNC B1 ;  /* 0x0000000000017941 */ /* 0x000fea0003800000 */
.L_x_468:
        /* <DEDUP_REMOVED lines=13> */
.L_x_471:
[----:B------:R-:W-:Y:S05]  /*19640*/  BSYNC B1 ;  /* 0x0000000000017941 */ /* 0x000fea0003800000 */
.L_x_470:
        /* <DEDUP_REMOVED lines=13> */
.L_x_473:
[----:B------:R-:W-:Y:S05]  /*19720*/  BSYNC B1 ;  /* 0x0000000000017941 */ /* 0x000fea0003800000 */
.L_x_472:
        /* <DEDUP_REMOVED lines=13> */
.L_x_475:
[----:B------:R-:W-:Y:S05]  /*19800*/  BSYNC B1 ;  /* 0x0000000000017941 */ /* 0x000fea0003800000 */
.L_x_474:
        /* <DEDUP_REMOVED lines=13> */
.L_x_477:
[----:B------:R-:W-:Y:S05]  /*198e0*/  BSYNC B1 ;  /* 0x0000000000017941 */ /* 0x000fea0003800000 */
.L_x_476:
        /* <DEDUP_REMOVED lines=13> */
.L_x_479:
[----:B------:R-:W-:Y:S05]  /*199c0*/  BSYNC B1 ;  /* 0x0000000000017941 */ /* 0x000fea0003800000 */
.L_x_478:
        /* <DEDUP_REMOVED lines=13> */
.L_x_481:
[----:B------:R-:W-:Y:S05]  /*19aa0*/  BSYNC B1 ;  /* 0x0000000000017941 */ /* 0x000fea0003800000 */
.L_x_480:
[----:B------:R-:W-:Y:S05]  /*19ab0*/  @P0 BRA `(.L_x_482) ;  /* 0x0000004400280947 */ /* 0x000fea0003800000 */
[----:B------:R-:W2:Y:S01]  /*19ac0*/  LDL.LU R2, [R1+0x370] ;  /* 0x0003700001027983 */ /* 0x000ea20000300800 */
[----:B-----5:R-:W-:-:S04]  /*19ad0*/  LOP3.LUT R0, R0, 0xff, RZ, 0xc0, !PT ;  /* 0x000000ff00007812 */ /* 0x020fc800078ec0ff */
[----:B------:R-:W-:-:S05]  /*19ae0*/  F2FP.F16.E4M3.UNPACK_B R0, R0 ;  /* 0x00000000ff00723e */ /* 0x000fca00020006ff */
[----:B------:R-:W-:-:S05]  /*19af0*/  HADD2.F32 R0, -RZ, R0.H0_H0 ;  /* 0x20000000ff007230 */ /* 0x000fca0000004100 */
[----:B------:R-:W-:-:S04]  /*19b00*/  FMUL R0, R0, UR40 ;  /* 0x0000002800007c20 */ /* 0x000fc80008400000 */
[----:B--2---:R-:W-:-:S05]  /*19b10*/  FFMA R0, R2, UR41, R0 ;  /* 0x0000002902007c23 */ /* 0x004fca0008000000 */
[----:B------:R-:W-:-:S05]  /*19b20*/  F2FP.SATFINITE.E4M3.F32.PACK_AB_MERGE_C R3, RZ, R0, RZ ;  /* 0x00000000ff03723e */ /* 0x000fca00048070ff */
[----:B------:R2:W-:Y:S01]  /*19b30*/  STG.E.U8 desc[UR48][R26.64+0xd9], R3 ;  /* 0x0000d9031a007986 */ /* 0x0005e2000c101130 */
[----:B------:R-:W-:Y:S05]  /*19b40*/  BRA `(.L_x_482) ;  /* 0x0000004400047947 */ /* 0x000fea0003800000 */
.L_x_33:
[----:B------:R-:W4:Y:S04]  /*19b50*/  LDL.LU R35, [R1+0x80] ;  /* 0x0000800001237983 */ /* 0x000f280000300800 */
[----:B------:R-:W5:Y:S04]  /*19b60*/  LDL.LU R34, [R1+0x84] ;  /* 0x0000840001227983 */ /* 0x000f680000300800 */
[----:B------:R-:W2:Y:S04]  /*19b70*/  LDL.LU R31, [R1+0x88] ;  /* 0x00008800011f7983 */ /* 0x000ea80000300800 */
[----:B------:R-:W3:Y:S01]  /*19b80*/  LDL.LU R30, [R1+0x8c] ;  /* 0x00008c00011e7983 */ /* 0x000ee20000300800 */
[----:B------:R-:W-:Y:S01]  /*19b90*/  ISETP.GE.AND P3, PT, R33, 0x1, PT ;  /* 0x000000012100780c */ /* 0x000fe20003f66270 */
[----:B------:R-:W-:Y:S01]  /*19ba0*/  FMUL R3, R3, UR41 ;  /* 0x0000002903037c20 */ /* 0x000fe20008400000 */
[----:B------:R-:W-:Y:S01]  /*19bb0*/  ISETP.GE.AND P2, PT, R33, 0x9, PT ;  /* 0x000000092100780c */ /* 0x000fe20003f46270 */
[----:B------:R-:W-:Y:S01]  /*19bc0*/  FMUL R2, R2, UR41 ;  /* 0x0000002902027c20 */ /* 0x000fe20008400000 */
[----:B------:R-:W-:Y:S01]  /*19bd0*/  ISETP.LT.OR P0, PT, R32, 0x1, !P3 ;  /* 0x000000012000780c */ /* 0x000fe20005f01670 */
[----:B------:R-:W-:Y:S01]  /*19be0*/  FMUL R6, R6, UR41 ;  /* 0x0000002906067c20 */ /* 0x000fe20008400000 */
[----:B------:R-:W-:Y:S01]  /*19bf0*/  F2FP.SATFINITE.E4M3.F32.PACK_AB_MERGE_C R3, RZ, R3, RZ ;  /* 0x00000003ff03723e */ /* 0x000fe200048070ff */
[----:B------:R-:W-:Y:S01]  /*19c00*/  FMUL R0, R0, UR41 ;  /* 0x0000002900007c20 */ /* 0x000fe20008400000 */
[----:B------:R-:W-:Y:S01]  /*19c10*/  ISETP.LT.OR P5, PT, R32, 0x2, !P2 ;  /* 0x000000022000780c */ /* 0x000fe200057a1670 */
[----:B------:R-:W-:Y:S01]  /*19c20*/  FMUL R8, R8, UR41 ;  /* 0x0000002908087c20 */ /* 0x000fe20008400000 */
[----:B------:R-:W-:Y:S01]  /*19c30*/  FMUL R7, R7, UR41 ;  /* 0x0000002907077c20 */ /* 0x000fe20008400000 */
[----:B------:R-:W-:Y:S01]  /*19c40*/  FMUL R10, R10, UR41 ;  /* 0x000000290a0a7c20 */ /* 0x000fe20008400000 */
[----:B------:R-:W-:Y:S01]  /*19c50*/  FMUL R9, R9, UR41 ;  /* 0x0000002909097c20 */ /* 0x000fe20008400000 */
[----:B------:R-:W-:Y:S01]  /*19c60*/  FMUL R12, R12, UR41 ;  /* 0x000000290c0c7c20 */ /* 0x000fe20008400000 */
[----:B------:R-:W-:Y:S01]  /*19c70*/  FMUL R11, R11, UR41 ;  /* 0x000000290b0b7c20 */ /* 0x000fe20008400000 */
[----:B------:R-:W-:Y:S01]  /*19c80*/  FMUL R14, R14, UR41 ;  /* 0x000000290e0e7c20 */ /* 0x000fe20008400000 */
[----:B------:R-:W-:Y:S01]  /*19c90*/  FMUL R13, R13, UR41 ;  /* 0x000000290d0d7c20 */ /* 0x000fe20008400000 */
[----:B------:R0:W-:Y:S01]  /*19ca0*/  @!P0 STG.E.U8 desc[UR48][R4.64], R3 ;  /* 0x0000000304008986 */ /* 0x0001e2000c101130 */
[----:B------:R-:W-:-:S02]  /*19cb0*/  ISETP.LT.OR P0, PT, R32, 0x2, !P3 ;  /* 0x000000022000780c */ /* 0x000fc40005f01670 */
[----:B------:R-:W-:Y:S01]  /*19cc0*/  F2FP.SATFINITE.E4M3.F32.PACK_AB_MERGE_C R2, RZ, R2, RZ ;  /* 0x00000002ff02723e */ /* 0x000fe200048070ff */
[----:B------:R-:W-:Y:S01]  /*19cd0*/  FMUL R16, R16, UR41 ;  /* 0x0000002910107c20 */ /* 0x000fe20008400000 */
[----:B------:R-:W-:Y:S01]  /*19ce0*/  F2FP.SATFINITE.E4M3.F32.PACK_AB_MERGE_C R6, RZ, R6, RZ ;  /* 0x00000006ff06723e */ /* 0x000fe200048070ff */
[----:B------:R-:W-:Y:S01]  /*19cf0*/  FMUL R15, R15, UR41 ;  /* 0x000000290f0f7c20 */ /* 0x000fe20008400000 */
[----:B------:R-:W-:Y:S01]  /*19d00*/  FMUL R18, R18, UR41 ;  /* 0x0000002912127c20 */ /* 0x000fe20008400000 */
[----:B------:R-:W-:Y:S01]  /*19d10*/  ISETP.GE.AND P1, PT, R33, 0x81, PT ;  /* 0x000000812100780c */ /* 0x000fe20003f26270 */
[----:B------:R-:W-:Y:S01]  /*19d20*/  FMUL R17, R17, UR41 ;  /* 0x0000002911117c20 */ /* 0x000fe20008400000 */
[----:B------:R-:W-:Y:S01]  /*19d30*/  FMUL R20, R20, UR41 ;  /* 0x0000002914147c20 */ /* 0x000fe20008400000 */
[----:B------:R-:W-:Y:S01]  /*19d40*/  FMUL R19, R19, UR41 ;  /* 0x0000002913137c20 */ /* 0x000fe20008400000 */
[----:B------:R-:W-:Y:S01]  /*19d50*/  FMUL R22, R22, UR41 ;  /* 0x0000002916167c20 */ /* 0x000fe20008400000 */
[----:B------:R-:W-:Y:S01]  /*19d60*/  FMUL R21, R21, UR41 ;  /* 0x0000002915157c20 */ /* 0x000fe20008400000 */
[----:B------:R-:W-:Y:S01]  /*19d70*/  @!P0 STG.E.U8 desc[UR48][R4.64+0x1], R2 ;  /* 0x0000010204008986 */ /* 0x000fe2000c101130 */
[----:B------:R-:W-:-:S03]  /*19d80*/  ISETP.LT.OR P0, PT, R32, 0x1, !P2 ;  /* 0x000000012000780c */ /* 0x000fc60005701670 */
[----:B------:R-:W-:Y:S01]  /*19d90*/  @!P5 STG.E.U8 desc[UR48][R24.64+0x1], R6 ;  /* 0x000001061800d986 */ /* 0x000fe2000c101130 */
[----:B------:R-:W-:Y:S02]  /*19da0*/  ISETP.LT.OR P5, PT, R32, 0xa, !P3 ;  /* 0x0000000a2000780c */ /* 0x000fe40005fa1670 */
[----:B------:R-:W-:Y:S01]  /*19db0*/  F2FP.SATFINITE.E4M3.F32.PACK_AB_MERGE_C R0, RZ, R0, RZ ;  /* 0x00000000ff00723e */ /* 0x000fe200048070ff */
[----:B------:R-:W-:Y:S01]  /*19dc0*/  FMUL R216, R216, UR41 ;  /* 0x00000029d8d87c20 */ /* 0x000fe20008400000 */
[----:B------:R-:W-:Y:S01]  /*19dd0*/  F2FP.SATFINITE.E4M3.F32.PACK_AB_MERGE_C R8, RZ, R8, RZ ;  /* 0x00000008ff08723e */ /* 0x000fe200048070ff */
[----:B------:R-:W-:Y:S01]  /*19de0*/  FMUL R23, R23, UR41 ;  /* 0x0000002917177c20 */ /* 0x000fe20008400000 */
[----:B------:R-:W-:Y:S01]  /*19df0*/  ISETP.LT.OR P6, PT, R32, 0x9, !P3 ;  /* 0x000000092000780c */ /* 0x000fe20005fc1670 */
[----:B------:R-:W-:Y:S01]  /*19e00*/  FMUL R218, R218, UR41 ;  /* 0x00000029dada7c20 */ /* 0x000fe20008400000 */
[----:B------:R-:W-:Y:S01]  /*19e10*/  FMUL R217, R217, UR41 ;  /* 0x00000029d9d97c20 */ /* 0x000fe20008400000 */
[----:B------:R-:W-:Y:S04]  /*19e20*/  @!P0 STG.E.U8 desc[UR48][R24.64], R0 ;  /* 0x0000000018008986 */ /* 0x000fe8000c101130 */
[----:B------:R-:W-:Y:S01]  /*19e30*/  @!P5 STG.E.U8 desc[UR48][R4.64+0x9], R8 ;  /* 0x000009080400d986 */ /* 0x000fe2000c101130 */
[----:B------:R-:W-:-:S02]  /*19e40*/  ISETP.LT.OR P5, PT, R32, 0xa, !P2 ;  /* 0x0000000a2000780c */ /* 0x000fc400057a1670 */
[----:B------:R-:W-:Y:S01]  /*19e50*/  F2FP.SATFINITE.E4M3.F32.PACK_AB_MERGE_C R7, RZ, R7, RZ ;  /* 0x00000007ff07723e */ /* 0x000fe200048070ff */
[----:B------:R-:W-:Y:S01]  /*19e60*/  FMUL R220, R220, UR41 ;  /* 0x00000029dcdc7c20 */ /* 0x000fe20008400000 */
[----:B------:R-:W-:Y:S01]  /*19e70*/  F2FP.SATFINITE.E4M3.F32.PACK_AB_MERGE_C R10, RZ, R10, RZ ;  /* 0x0000000aff0a723e */ /* 0x000fe200048070ff */
[----:B------:R-:W-:Y:S01]  /*19e80*/  FMUL R219, R219, UR41 ;  /* 0x00000029dbdb7c20 */ /* 0x000fe20008400000 */
[----:B------:R-:W-:Y:S01]  /*19e90*/  FMUL R222, R222, UR41 ;  /* 0x00000029dede7c20 */ /* 0x000fe20008400000 */
[----:B------:R1:W-:Y:S01]  /*19ea0*/  @!P6 STG.E.U8 desc[UR48][R4.64+0x8], R7 ;  /* 0x000008070400e986 */ /* 0x0003e2000c101130 */
[----:B------:R-:W-:Y:S01]  /*19eb0*/  ISETP.LT.OR P6, PT, R32, 0x9, !P2 ;  /* 0x000000092000780c */ /* 0x000fe200057c1670 */
[----:B------:R-:W-:Y:S01]  /*19ec0*/  FMUL R221, R221, UR41 ;  /* 0x00000029dddd7c20 */ /* 0x000fe20008400000 */
[----:B------:R-:W-:Y:S01]  /*19ed0*/  FMUL R224, R224, UR41 ;  /* 0x00000029e0e07c20 */ /* 0x000fe20008400000 */
[----:B------:R-:W-:Y:S01]  /*19ee0*/  FMUL R223, R223, UR41 ;  /* 0x00000029dfdf7c20 */ /* 0x000fe20008400000 */
[----:B------:R-:W-:Y:S01]  /*19ef0*/  FMUL R226, R226, UR41 ;  /* 0x00000029e2e27c20 */ /* 0x000fe20008400000 */
[----:B------:R-:W-:Y:S01]  /*19f00*/  @!P5 STG.E.U8 desc[UR48][R24.64+0x9], R10 ;  /* 0x0000090a1800d986 */ /* 0x000fe2000c101130 */
[----:B------:R-:W-:-:S02]  /*19f10*/  ISETP.LT.OR P5, PT, R32, 0x12, !P3 ;  /* 0x000000122000780c */ /* 0x000fc40005fa1670 */
[----:B------:R-:W-:Y:S01]  /*19f20*/  F2FP.SATFINITE.E4M3.F32.PACK_AB_MERGE_C R9, RZ, R9, RZ ;  /* 0x00000009ff09723e */ /* 0x000fe200048070ff */
[----:B------:R-:W3:Y:S01]  /*19f30*/  LDL.LU R37, [R1+0x90] ;  /* 0x0000900001257983 */ /* 0x000ee20000300800 */
[----:B0-----:R-:W-:-:S03]  /*19f40*/  F2FP.SATFINITE.E4M3.F32.PACK_AB_MERGE_C R3, RZ, R12, RZ ;  /* 0x0000000cff03723e */ /* 0x001fc600048070ff */
[----:B------:R-:W-:Y:S01]  /*19f50*/  @!P6 STG.E.U8 desc[UR48][R24.64+0x8], R9 ;  /* 0x000008091800e986 */ /* 0x000fe2000c101130 */
[C---:B------:R-:W-:Y:S02]  /*19f60*/  ISETP.LT.OR P6, PT, R32.reuse, 0x11, !P3 ;  /* 0x000000112000780c */ /* 0x040fe40005fc1670 */
[----:B------:R-:W-:Y:S01]  /*19f70*/  F2FP.SATFINITE.E4M3.F32.PACK_AB_MERGE_C R11, RZ, R11, RZ ;  /* 0x0000000bff0b723e */ /* 0x000fe200048070ff */
[----:B------:R-:W-:Y:S01]  /*19f80*/  FMUL R225, R225, UR41 ;  /* 0x00000029e1e17c20 */ /* 0x000fe20008400000 */
[----:B-1----:R-:W-:Y:S01]  /*19f90*/  F2FP.SATFINITE.E4M3.F32.PACK_AB_MERGE_C R7, RZ, R14, RZ ;  /* 0x0000000eff07723e */ /* 0x002fe200048070ff */
[----:B------:R0:W-:Y:S01]  /*19fa0*/  @!P5 STG.E.U8 desc[UR48][R4.64+0x11], R3 ;  /* 0x000011030400d986 */ /* 0x0001e2000c101130 */
[C---:B------:R-:W-:Y:S02]  /*19fb0*/  ISETP.LT.OR P5, PT, R32.reuse, 0x12, !P2 ;  /* 0x000000122000780c */ /* 0x040fe400057a1670 */
[----:B------:R-:W-:Y:S01]  /*19fc0*/  F2FP.SATFINITE.E4M3.F32.PACK_AB_MERGE_C R13, RZ, R13, RZ ;  /* 0x0000000dff0d723e */ /* 0x000fe200048070ff */
[----:B------:R-:W3:Y:S04]  /*19fd0*/  LDL.LU R36, [R1+0x94] ;  /* 0x0000940001247983 */ /* 0x000ee80000300800 */
[----:B------:R-:W-:Y:S01]  /*19fe0*/  @!P6 STG.E.U8 desc[UR48][R4.64+0x10], R11 ;  /* 0x0000100b0400e986 */ /* 0x000fe2000c101130 */
[----:B------:R-:W-:-:S02]  /*19ff0*/  ISETP.LT.OR P6, PT, R32, 0x11, !P2 ;  /* 0x000000112000780c */ /* 0x000fc400057c1670 */
[----:B0-----:R-:W-:Y:S01]  /*1a000*/  F2FP.SATFINITE.E4M3.F32.PACK_AB_MERGE_C R3, RZ, R16, RZ ;  /* 0x00000010ff03723e */ /* 0x001fe200048070ff */
[----:B------:R-:W-:Y:S02]  /*1a010*/  FMUL R228, R228, UR41 ;  /* 0x00000029e4e47c20 */ /* 0x000fe40008400000 */
[----:B------:R0:W-:Y:S01]  /*1a020*/  @!P5 STG.E.U8 desc[UR48][R24.64+0x11], R7 ;  /* 0x000011071800d986 */ /* 0x0001e2000c101130 */
[C---:B------:R-:W-:Y:S02]  /*1a030*/  ISETP.LT.OR P5, PT, R32.reuse, 0x1a, !P3 ;  /* 0x0000001a2000780c */ /* 0x040fe40005fa1670 */
[----:B------:R-:W-:Y:S01]  /*1a040*/  F2FP.SATFINITE.E4M3.F32.PACK_AB_MERGE_C R15, RZ, R15, RZ ;  /* 0x0000000fff0f723e */ /* 0x000fe200048070ff */
[----:B------:R-:W3:Y:S01]  /*1a050*/  LDL.LU R38, [R1+0x98] ;  /* 0x0000980001267983 */ /* 0x000ee20000300800 */
[----:B------:R-:W-:Y:S01]  /*1a060*/  F2FP.SATFINITE.E4M3.F32.PACK_AB_MERGE_C R17, RZ, R17, RZ ;  /* 0x00000011ff11723e */ /* 0x000fe200048070ff */
[----:B------:R-:W-:Y:S01]  /*1a070*/  FMUL R227, R227, UR41 ;  /* 0x00000029e3e37c20 */ /* 0x000fe20008400000 */
[----:B------:R-:W-:Y:S01]  /*1a080*/  ISETP.GE.AND P0, PT, R33, 0x89, PT ;  /* 0x000000892100780c */ /* 0x000fe20003f06270 */
[----:B------:R-:W-:Y:S01]  /*1a090*/  @!P6 STG.E.U8 desc[UR48][R24.64+0x10], R13 ;  /* 0x0000100d1800e986 */ /* 0x000fe2000c101130 */
[----:B------:R-:W-:Y:S01]  /*1a0a0*/  ISETP.LT.OR P6, PT, R32, 0x19, !P3 ;  /* 0x000000192000780c */ /* 0x000fe20005fc1670 */
[----:B------:R-:W-:Y:S01]  /*1a0b0*/  FMUL R229, R229, UR41 ;  /* 0x00000029e5e57c20 */ /* 0x000fe20008400000 */
[----:B------:R-:W-:-:S02]  /*1a0c0*/  F2FP.SATFINITE.E4M3.F32.PACK_AB_MERGE_C R19, RZ, R19, RZ ;  /* 0x00000013ff13723e */ /* 0x000fc400048070ff */
[----:B0-----:R-:W-:Y:S01]  /*1a0d0*/  F2FP.SATFINITE.E4M3.F32.PACK_AB_MERGE_C R7, RZ, R18, RZ ;  /* 0x00000012ff07723e */ /* 0x001fe200048070ff */
[----:B------:R0:W-:Y:S01]  /*1a0e0*/  @!P5 STG.E.U8 desc[UR48][R4.64+0x19], R3 ;  /* 0x000019030400d986 */ /* 0x0001e2000c101130 */
[C---:B------:R-:W-:Y:S02]  /*1a0f0*/  ISETP.LT.OR P5, PT, R32.reuse, 0x1a, !P2 ;  /* 0x0000001a2000780c */ /* 0x040fe400057a1670 */
[----:B------:R-:W-:Y:S02]  /*1a100*/  F2FP.SATFINITE.E4M3.F32.PACK_AB_MERGE_C R21, RZ, R21, RZ ;  /* 0x00000015ff15723e */ /* 0x000fe400048070ff */
[----:B------:R-:W-:Y:S02]  /*1a110*/  F2FP.SATFINITE.E4M3.F32.PACK_AB_MERGE_C R23, RZ, R23, RZ ;  /* 0x00000017ff17723e */ /* 0x000fe400048070ff */
[----:B------:R-:W-:Y:S01]  /*1a120*/  F2FP.SATFINITE.E4M3.F32.PACK_AB_MERGE_C R217, RZ, R217, RZ ;  /* 0x000000d9ffd9723e */ /* 0x000fe200048070ff */
[----:B------:R-:W-:Y:S01]  /*1a130*/  @!P6 STG.E.U8 desc[UR48][R4.64+0x18], R15 ;  /* 0x0000180f0400e986 */ /* 0x000fe2000c101130 */
[----:B------:R-:W-:-:S02]  /*1a140*/  ISETP.LT.OR P6, PT, R32, 0x19, !P2 ;  /* 0x000000192000780c */ /* 0x000fc400057c1670 */
[----:B------:R-:W-:Y:S02]  /*1a150*/  F2FP.SATFINITE.E4M3.F32.PACK_AB_MERGE_C R219, RZ, R219, RZ ;  /* 0x000000dbffdb723e */ /* 0x000fe400048070ff */
        /* <DEDUP_REMOVED lines=11> */
[----:B------:R-:W-:-:S07]  /*1a210*/  ISETP.LT.OR P5, PT, R32, 0x2, !P0 ;  /* 0x000000022000780c */ /* 0x000fce00047a1670 */
[----:B------:R-:W-:Y:S01]  /*1a220*/  @!P6 STG.E.U8 desc[UR48][R28.64], R19 ;  /* 0x000000131c00e986 */ /* 0x000fe2000c101130 */
[----:B------:R-:W-:Y:S02]  /*1a230*/  ISETP.LT.OR P6, PT, R32, 0x1, !P0 ;  /* 0x000000012000780c */ /* 0x000fe400047c1670 */
[----:B0-----:R-:W-:-:S03]  /*1a240*/  F2FP.SATFINITE.E4M3.F32.PACK_AB_MERGE_C R3, RZ, R216, RZ ;  /* 0x000000d8ff03723e */ /* 0x001fc600048070ff */
        /* <DEDUP_REMOVED lines=33> */
[----:B------:R-:W-:-:S05]  /*1a460*/  ISETP.LT.OR P6, PT, R32, 0x21, !P3 ;  /* 0x000000212000780c */ /* 0x000fca0005fc1670 */
[----:B------:R1:W-:Y:S01]  /*1a470*/  @!P5 STG.E.U8 desc[UR48][R4.64+0x21], R3 ;  /* 0x000021030400d986 */ /* 0x0003e2000c101130 */
[----:B------:R-:W-:-:S07]  /*1a480*/  ISETP.LT.OR P5, PT, R32, 0x22, !P2 ;  /* 0x000000222000780c */ /* 0x000fce00057a1670 */
[----:B------:R-:W-:Y:S01]  /*1a490*/  @!P6 STG.E.U8 desc[UR48][R4.64+0x20], R227 ;  /* 0x000020e30400e986 */ /* 0x000fe2000c101130 */
[----:B------:R-:W-:Y:S01]  /*1a4a0*/  ISETP.LT.OR P6, PT, R32, 0x21, !P2 ;  /* 0x000000212000780c */ /* 0x000fe200057c1670 */
[----:B----4-:R-:W-:Y:S02]  /*1a4b0*/  FMUL R0, R35, UR41 ;  /* 0x0000002923007c20 */ /* 0x010fe40008400000 */
[----:B------:R-:W4:Y:S01]  /*1a4c0*/  LDL.LU R35, [R1+0x9c] ;  /* 0x00009c0001237983 */ /* 0x000f220000300800 */
[----:B------:R-:W-:Y:S02]  /*1a4d0*/  F2FP.SATFINITE.E4M3.F32.PACK_AB_MERGE_C R229, RZ, R229, RZ ;  /* 0x000000e5ffe5723e */ /* 0x000fe400048070ff */
[----:B0-----:R-:W-:Y:S01]  /*1a4e0*/  F2FP.SATFINITE.E4M3.F32.PACK_AB_MERGE_C R7, RZ, R0, RZ ;  /* 0x00000000ff07723e */ /* 0x001fe200048070ff */
[----:B-----5:R-:W-:Y:S02]  /*1a4f0*/  FMUL R0, R34, UR41 ;  /* 0x0000002922007c20 */ /* 0x020fe40008400000 */
[----:B------:R-:W5:Y:S01]  /*1a500*/  LDL.LU R34, [R1+0xa0] ;  /* 0x0000a00001227983 */ /* 0x000f620000300800 */
[----:B--2---:R-:W-:-:S02]  /*1a510*/  FMUL R2, R31, UR41 ;  /* 0x000000291f027c20 */ /* 0x004fc40008400000 */
[----:B-1----:R-:W-:Y:S01]  /*1a520*/  F2FP.SATFINITE.E4M3.F32.PACK_AB_MERGE_C R3, RZ, R0, RZ ;  /* 0x00000000ff03723e */ /* 0x002fe200048070ff */
[----:B------:R-:W2:Y:S01]  /*1a530*/  LDL.LU R31, [R1+0xa4] ;  /* 0x0000a400011f7983 */ /* 0x000ea20000300800 */
[----:B---3--:R-:W-:-:S03]  /*1a540*/  FMUL R0, R30, UR41 ;  /* 0x000000291e007c20 */ /* 0x008fc60008400000 */
[----:B------:R-:W3:Y:S04]  /*1a550*/  LDL.LU R30, [R1+0xa8] ;  /* 0x0000a800011e7983 */ /* 0x000ee80000300800 */
[----:B------:R-:W-:Y:S01]  /*1a560*/  @!P6 STG.E.U8 desc[UR48][R24.64+0x20], R229 ;  /* 0x000020e51800e986 */ /* 0x000fe2000c101130 */
[----:B------:R-:W-:-:S03]  /*1a570*/  ISETP.LT.OR P6, PT, R32, 0x29, !P3 ;  /* 0x000000292000780c */ /* 0x000fc60005fc1670 */
[----:B------:R0:W-:Y:S01]  /*1a580*/  @!P5 STG.E.U8 desc[UR48][R24.64+0x21], R7 ;  /* 0x000021071800d986 */ /* 0x0001e2000c101130 */
[----:B------:R-:W-:Y:S02]  /*1a590*/  ISETP.LT.OR P5, PT, R32, 0x2a, !P3 ;  /* 0x0000002a2000780c */ /* 0x000fe40005fa1670 */
[----:B------:R-:W-:-:S07]  /*1a5a0*/  F2FP.SATFINITE.E4M3.F32.PACK_AB_MERGE_C R9, RZ, R2, RZ ;  /* 0x00000002ff09723e */ /* 0x000fce00048070ff */
[----:B------:R1:W-:Y:S01]  /*1a5b0*/  @!P6 STG.E.U8 desc[UR48][R4.64+0x28], R3 ;  /* 0x000028030400e986 */ /* 0x0003e2000c101130 */
[----:B------:R-:W-:-:S03]  /*1a5c0*/  ISETP.LT.OR P6, PT, R32, 0x29, !P2 ;  /* 0x000000292000780c */ /* 0x000fc600057c1670 */
[----:B------:R1:W-:Y:S01]  /*1a5d0*/  @!P5 STG.E.U8 desc[UR48][R4.64+0x29], R9 ;  /* 0x000029090400d986 */ /* 0x0003e2000c101130 */
[----:B------:R-:W-:Y:S02]  /*1a5e0*/  ISETP.LT.OR P5, PT, R32, 0x2a, !P2 ;  /* 0x0000002a2000780c */ /* 0x000fe400057a1670 */
[----:B0-----:R-:W-:-:S07]  /*1a5f0*/  F2FP.SATFINITE.E4M3.F32.PACK_AB_MERGE_C R7, RZ, R0, RZ ;  /* 0x00000000ff07723e */ /* 0x001fce00048070ff */
[----:B------:R0:W-:Y:S01]  /*1a600*/  @!P6 STG.E.U8 desc[UR48][R24.64+0x28], R7 ;  /* 0x000028071800e986 */ /* 0x0001e2000c101130 */
[----:B------:R-:W-:-:S03]  /*1a610*/  FMUL R2, R37, UR41 ;  /* 0x0000002925027c20 */ /* 0x000fc60008400000 */
[----:B------:R-:W3:Y:S02]  /*1a620*/  LDL.LU R37, [R1+0xac] ;  /* 0x0000ac0001257983 */ /* 0x000ee40000300800 */
[----:B------:R-:W-:Y:S01]  /*1a630*/  F2FP.SATFINITE.E4M3.F32.PACK_AB_MERGE_C R11, RZ, R2, RZ ;  /* 0x00000002ff0b723e */ /* 0x000fe200048070ff */
[----:B------:R-:W-:Y:S02]  /*1a640*/  FMUL R0, R36, UR41 ;  /* 0x0000002924007c20 */ /* 0x000fe40008400000 */
[----:B------:R-:W3:Y:S03]  /*1a650*/  LDL.LU R36, [R1+0xb0] ;  /* 0x0000b00001247983 */ /* 0x000ee60000300800 */
[----:B-1----:R-:W-:Y:S01]  /*1a660*/  F2FP.SATFINITE.E4M3.F32.PACK_AB_MERGE_C R3, RZ, R0, RZ ;  /* 0x00000000ff03723e */ /* 0x002fe200048070ff */
[----:B------:R-:W-:Y:S02]  /*1a670*/  FMUL R2, R38, UR41 ;  /* 0x0000002926027c20 */ /* 0x000fe40008400000 */
[----:B------:R-:W3:Y:S03]  /*1a680*/  LDL.LU R38, [R1+0xb4] ;  /* 0x0000b40001267983 */ /* 0x000ee60000300800 */
[----:B------:R-:W-:Y:S01]  /*1a690*/  F2FP.SATFINITE.E4M3.F32.PACK_AB_MERGE_C R9, RZ, R2, RZ ;  /* 0x00000002ff09723e */ /* 0x000fe200048070ff */
[----:B------:R1:W-:Y:S01]  /*1a6a0*/  @!P5 STG.E.U8 desc[UR48][R24.64+0x29], R11 ;  /* 0x0000290b1800d986 */ /* 0x0003e2000c101130 */
[----:B----4-:R-:W-:-:S03]  /*1a6b0*/  FMUL R0, R35, UR41 ;  /* 0x0000002923007c20 */ /* 0x010fc60008400000 */
[----:B------:R-:W4:Y:S01]  /*1a6c0*/  LDL.LU R35, [R1+0xb8] ;  /* 0x0000b80001237983 */ /* 0x000f220000300800 */
[----:B-----5:R-:W-:-:S03]  /*1a6d0*/  FMUL R2, R34, UR41 ;  /* 0x0000002922027c20 */ /* 0x020fc60008400000 */
[----:B------:R-:W5:Y:S01]  /*1a6e0*/  LDL.LU R34, [R1+0xbc] ;  /* 0x0000bc0001227983 */ /* 0x000f620000300800 */
[----:B0-----:R-:W-:Y:S01]  /*1a6f0*/  F2FP.SATFINITE.E4M3.F32.PACK_AB_MERGE_C R7, RZ, R0, RZ ;  /* 0x00000000ff07723e */ /* 0x001fe200048070ff */
[----:B--2---:R-:W-:Y:S01]  /*1a700*/  FMUL R0, R31, UR41 ;  /* 0x000000291f007c20 */ /* 0x004fe20008400000 */
[----:B-1----:R-:W-:Y:S01]  /*1a710*/  F2FP.SATFINITE.E4M3.F32.PACK_AB_MERGE_C R11, RZ, R2, RZ ;  /* 0x00000002ff0b723e */ /* 0x002fe200048070ff */
[----:B------:R-:W2:Y:S01]  /*1a720*/  LDL.LU R31, [R1+0xc0] ;  /* 0x0000c000011f7983 */ /* 0x000ea20000300800 */
[----:B---3--:R-:W-:-:S03]  /*1a730*/  FMUL R2, R30, UR41 ;  /* 0x000000291e027c20 */ /* 0x008fc60008400000 */
[----:B------:R-:W3:Y:S01]  /*1a740*/  LDL.LU R30, [R1+0xc4] ;  /* 0x0000c400011e7983 */ /* 0x000ee20000300800 */
[C---:B------:R-:W-:Y:S02]  /*1a750*/  ISETP.LT.OR P6, PT, R32.reuse, 0x31, !P3 ;  /* 0x000000312000780c */ /* 0x040fe40005fc1670 */
[----:B------:R-:W-:-:S11]  /*1a760*/  ISETP.LT.OR P5, PT, R32, 0x32, !P3 ;  /* 0x000000322000780c */ /* 0x000fd60005fa1670 */
[----:B------:R0:W-:Y:S01]  /*1a770*/  @!P6 STG.E.U8 desc[UR48][R4.64+0x30], R3 ;  /* 0x000030030400e986 */ /* 0x0001e2000c101130 */
[----:B------:R-:W-:-:S03]  /*1a780*/  ISETP.LT.OR P6, PT, R32, 0x31, !P2 ;  /* 0x000000312000780c */ /* 0x000fc600057c1670 */
[----:B------:R1:W-:Y:S01]  /*1a790*/  @!P5 STG.E.U8 desc[UR48][R4.64+0x31], R9 ;  /* 0x000031090400d986 */ /* 0x0003e2000c101130 */
[----:B------:R-:W-:-:S09]  /*1a7a0*/  ISETP.LT.OR P5, PT, R32, 0x32, !P2 ;  /* 0x000000322000780c */ /* 0x000fd200057a1670 */
[----:B------:R1:W-:Y:S01]  /*1a7b0*/  @!P6 STG.E.U8 desc[UR48][R24.64+0x30], R7 ;  /* 0x000030071800e986 */ /* 0x0003e2000c101130 */
[C---:B------:R-:W-:Y:S02]  /*1a7c0*/  ISETP.LT.OR P6, PT, R32.reuse, 0x39, !P3 ;  /* 0x000000392000780c */ /* 0x040fe40005fc1670 */
[----:B0-----:R-:W-:Y:S01]  /*1a7d0*/  F2FP.SATFINITE.E4M3.F32.PACK_AB_MERGE_C R3, RZ, R0, RZ ;  /* 0x00000000ff03723e */ /* 0x001fe200048070ff */
[----:B------:R0:W-:Y:S01]  /*1a7e0*/  @!P5 STG.E.U8 desc[UR48][R24.64+0x31], R11 ;  /* 0x0000310b1800d986 */ /* 0x0001e2000c101130 */
[----:B------:R-:W-:Y:S02]  /*1a7f0*/  ISETP.LT.OR P5, PT, R32, 0x3a, !P3 ;  /* 0x0000003a2000780c */ /* 0x000fe40005fa1670 */
[----:B-1----:R-:W-:-:S07]  /*1a800*/  F2FP.SATFINITE.E4M3.F32.PACK_AB_MERGE_C R9, RZ, R2, RZ ;  /* 0x00000002ff09723e */ /* 0x002fce00048070ff */
[----:B------:R1:W-:Y:S01]  /*1a810*/  @!P6 STG.E.U8 desc[UR48][R4.64+0x38], R3 ;  /* 0x000038030400e986 */ /* 0x0003e2000c101130 */
[----:B------:R-:W-:-:S03]  /*1a820*/  ISETP.LT.OR P6, PT, R32, 0x39, !P2 ;  /* 0x000000392000780c */ /* 0x000fc600057c1670 */
[----:B------:R5:W-:Y:S01]  /*1a830*/  @!P5 STG.E.U8 desc[UR48][R4.64+0x39], R9 ;  /* 0x000039090400d986 */ /* 0x000be2000c101130 */
[----:B------:R-:W-:-:S03]  /*1a840*/  FMUL R0, R37, UR41 ;  /* 0x0000002925007c20 */ /* 0x000fc60008400000 */
[----:B------:R-:W3:Y:S02]  /*1a850*/  LDL.LU R37, [R1+0xc8] ;  /* 0x0000c80001257983 */ /* 0x000ee40000300800 */
[----:B------:R-:W-:Y:S01]  /*1a860*/  F2FP.SATFINITE.E4M3.F32.PACK_AB_MERGE_C R7, RZ, R0, RZ ;  /* 0x00000000ff07723e */ /* 0x000fe200048070ff */
[----:B------:R-:W-:Y:S02]  /*1a870*/  FMUL R2, R36, UR41 ;  /* 0x0000002924027c20 */ /* 0x000fe40008400000 */
[----:B------:R-:W3:Y:S03]  /*1a880*/  LDL.LU R36, [R1+0xcc] ;  /* 0x0000cc0001247983 */ /* 0x000ee60000300800 */
[----:B0-----:R-:W-:Y:S01]  /*1a890*/  F2FP.SATFINITE.E4M3.F32.PACK_AB_MERGE_C R11, RZ, R2, RZ ;  /* 0x00000002ff0b723e */ /* 0x001fe200048070ff */
[----:B------:R-:W-:Y:S02]  /*1a8a0*/  FMUL R0, R38, UR41 ;  /* 0x0000002926007c20 */ /* 0x000fe40008400000 */
[----:B------:R-:W3:Y:S03]  /*1a8b0*/  LDL.LU R38, [R1+0xd0] ;  /* 0x0000d00001267983 */ /* 0x000ee60000300800 */
[----:B-1----:R-:W-:Y:S01]  /*1a8c0*/  F2FP.SATFINITE.E4M3.F32.PACK_AB_MERGE_C R3, RZ, R0, RZ ;  /* 0x00000000ff03723e */ /* 0x002fe200048070ff */
[----:B------:R0:W-:Y:S01]  /*1a8d0*/  @!P6 STG.E.U8 desc[UR48][R24.64+0x38], R7 ;  /* 0x000038071800e986 */ /* 0x0001e2000c101130 */
[----:B----4-:R-:W-:-:S03]  /*1a8e0*/  FMUL R2, R35, UR41 ;  /* 0x0000002923027c20 */ /* 0x010fc60008400000 */
[----:B------:R-:W4:Y:S01]  /*1a8f0*/  LDL.LU R35, [R1+0xd4] ;  /* 0x0000d40001237983 */ /* 0x000f220000300800 */
[----:B-----5:R-:W-:-:S03]  /*1a900*/  FMUL R0, R34, UR41 ;  /* 0x0000002922007c20 */ /* 0x020fc60008400000 */
[----:B------:R-:W5:Y:S01]  /*1a910*/  LDL.LU R34, [R1+0xd8] ;  /* 0x0000d80001227983 */ /* 0x000f620000300800 */
[----:B------:R-:W-:Y:S01]  /*1a920*/  F2FP.SATFINITE.E4M3.F32.PACK_AB_MERGE_C R9, RZ, R2, RZ ;  /* 0x00000002ff09723e */ /* 0x000fe200048070ff */
[----:B--2---:R-:W-:Y:S01]  /*1a930*/  FMUL R2, R31, UR41 ;  /* 0x000000291f027c20 */ /* 0x004fe20008400000 */
[----:B0-----:R-:W-:Y:S01]  /*1a940*/  F2FP.SATFINITE.E4M3.F32.PACK_AB_MERGE_C R7, RZ, R0, RZ ;  /* 0x00000000ff07723e */ /* 0x001fe200048070ff */
        /* <DEDUP_REMOVED lines=722> */
[----:B------:R-:W3:Y:S04]  /*1d670*/  LDL.LU R36, [R1+0x318] ;  /* 0x0003180001247983 */ /* 0x000ee80000300800 */
[----:B------:R-:W3:Y:S01]  /*1d680*/  LDL.LU R41, [R1+0x31c] ;  /* 0x00031c0001297983 */ /* 0x000ee20000300800 */
[----:B0-----:R-:W-:Y:S01]  /*1d690*/  F2FP.SATFINITE.E4M3.F32.PACK_AB_MERGE_C R7, RZ, R0, RZ ;  /* 0x00000000ff07723e */ /* 0x001fe200048070ff */
[----:B------:R-:W-:-:S05]  /*1d6a0*/  FMUL R2, R38, UR41 ;  /* 0x0000002926027c20 */ /* 0x000fca0008400000 */
        /* <DEDUP_REMOVED lines=13> */
[C---:B------:R-:W-:Y:S01]  /*1d780*/  ISETP.LT.OR P5, PT, R32.reuse, 0xc2, !P2 ;  /* 0x000000c22000780c */ /* 0x040fe200057a1670 */
[----:B------:R-:W3:Y:S04]  /*1d790*/  LDL.LU R40, [R1+0x330] ;  /* 0x0003300001287983 */ /* 0x000ee80000300800 */
[----:B------:R-:W3:Y:S06]  /*1d7a0*/  LDL.LU R38, [R1+0x334] ;  /* 0x0003340001267983 */ /* 0x000eec0000300800 */
[----:B------:R0:W-:Y:S01]  /*1d7b0*/  @!P6 STG.E.U8 desc[UR48][R24.64+0xc0], R7 ;  /* 0x0000c0071800e986 */ /* 0x0001e2000c101130 */
[----:B------:R-:W-:-:S03]  /*1d7c0*/  ISETP.LT.OR P6, PT, R32, 0xc9, !P3 ;  /* 0x000000c92000780c */ /* 0x000fc60005fc1670 */
[----:B------:R1:W-:Y:S01]  /*1d7d0*/  @!P5 STG.E.U8 desc[UR48][R24.64+0xc1], R11 ;  /* 0x0000c10b1800d986 */ /* 0x0003e2000c101130 */
[----:B------:R-:W-:-:S09]  /*1d7e0*/  ISETP.LT.OR P5, PT, R32, 0xca, !P3 ;  /* 0x000000ca2000780c */ /* 0x000fd20005fa1670 */
[----:B------:R1:W-:Y:S01]  /*1d7f0*/  @!P6 STG.E.U8 desc[UR48][R4.64+0xc8], R3 ;  /* 0x0000c8030400e986 */ /* 0x0003e2000c101130 */
[----:B------:R-:W-:-:S03]  /*1d800*/  ISETP.LT.OR P6, PT, R32, 0xc9, !P2 ;  /* 0x000000c92000780c */ /* 0x000fc600057c1670 */
[----:B------:R1:W-:Y:S01]  /*1d810*/  @!P5 STG.E.U8 desc[UR48][R4.64+0xc9], R9 ;  /* 0x0000c9090400d986 */ /* 0x0003e2000c101130 */
[----:B------:R-:W-:Y:S02]  /*1d820*/  ISETP.LT.OR P5, PT, R32, 0xca, !P2 ;  /* 0x000000ca2000780c */ /* 0x000fe400057a1670 */
[----:B0-----:R-:W-:Y:S02]  /*1d830*/  F2FP.SATFINITE.E4M3.F32.PACK_AB_MERGE_C R7, RZ, R0, RZ ;  /* 0x00000000ff07723e */ /* 0x001fe400048070ff */
[----:B-1----:R-:W-:-:S05]  /*1d840*/  F2FP.SATFINITE.E4M3.F32.PACK_AB_MERGE_C R11, RZ, R2, RZ ;  /* 0x00000002ff0b723e */ /* 0x002fca00048070ff */
[----:B------:R0:W-:Y:S01]  /*1d850*/  @!P6 STG.E.U8 desc[UR48][R24.64+0xc8], R7 ;  /* 0x0000c8071800e986 */ /* 0x0001e2000c101130 */
[----:B------:R-:W-:-:S03]  /*1d860*/  ISETP.LT.OR P6, PT, R32, 0xd1, !P3 ;  /* 0x000000d12000780c */ /* 0x000fc60005fc1670 */
[----:B------:R1:W-:Y:S01]  /*1d870*/  @!P5 STG.E.U8 desc[UR48][R24.64+0xc9], R11 ;  /* 0x0000c90b1800d986 */ /* 0x0003e2000c101130 */
[----:B------:R-:W-:Y:S01]  /*1d880*/  ISETP.LT.OR P5, PT, R32, 0xd2, !P3 ;  /* 0x000000d22000780c */ /* 0x000fe20005fa1670 */
[----:B------:R-:W-:Y:S02]  /*1d890*/  FMUL R0, R37, UR41 ;  /* 0x0000002925007c20 */ /* 0x000fe40008400000 */
[----:B------:R-:W3:Y:S03]  /*1d8a0*/  LDL.LU R37, [R1+0x338] ;  /* 0x0003380001257983 */ /* 0x000ee60000300800 */
[----:B------:R-:W-:Y:S01]  /*1d8b0*/  F2FP.SATFINITE.E4M3.F32.PACK_AB_MERGE_C R3, RZ, R0, RZ ;  /* 0x00000000ff03723e */ /* 0x000fe200048070ff */
[----:B------:R-:W-:Y:S02]  /*1d8c0*/  FMUL R2, R36, UR41 ;  /* 0x0000002924027c20 */ /* 0x000fe40008400000 */
[----:B------:R-:W3:Y:S01]  /*1d8d0*/  LDL.LU R36, [R1+0x33c] ;  /* 0x00033c0001247983 */ /* 0x000ee20000300800 */
[----:B------:R-:W-:-:S02]  /*1d8e0*/  FMUL R0, R41, UR41 ;  /* 0x0000002929007c20 */ /* 0x000fc40008400000 */
[----:B------:R-:W-:-:S03]  /*1d8f0*/  F2FP.SATFINITE.E4M3.F32.PACK_AB_MERGE_C R9, RZ, R2, RZ ;  /* 0x00000002ff09723e */ /* 0x000fc600048070ff */
[----:B0-----:R-:W-:Y:S01]  /*1d900*/  F2FP.SATFINITE.E4M3.F32.PACK_AB_MERGE_C R7, RZ, R0, RZ ;  /* 0x00000000ff07723e */ /* 0x001fe200048070ff */
[----:B------:R-:W-:Y:S04]  /*1d910*/  @!P6 STG.E.U8 desc[UR48][R4.64+0xd0], R3 ;  /* 0x0000d0030400e986 */ /* 0x000fe8000c101130 */
[----:B------:R0:W-:Y:S01]  /*1d920*/  @!P5 STG.E.U8 desc[UR48][R4.64+0xd1], R9 ;  /* 0x0000d1090400d986 */ /* 0x0001e2000c101130 */
[----:B----4-:R-:W-:-:S03]  /*1d930*/  FMUL R2, R35, UR41 ;  /* 0x0000002923027c20 */ /* 0x010fc60008400000 */
[----:B------:R-:W4:Y:S01]  /*1d940*/  LDL.LU R35, [R1+0x340] ;  /* 0x0003400001237983 */ /* 0x000f220000300800 */
[----:B-----5:R-:W-:Y:S01]  /*1d950*/  FMUL R0, R34, UR41 ;  /* 0x0000002922007c20 */ /* 0x020fe20008400000 */
[----:B-1----:R-:W-:Y:S02]  /*1d960*/  F2FP.SATFINITE.E4M3.F32.PACK_AB_MERGE_C R11, RZ, R2, RZ ;  /* 0x00000002ff0b723e */ /* 0x002fe400048070ff */
[----:B------:R-:W5:Y:S01]  /*1d970*/  LDL.LU R34, [R1+0x344] ;  /* 0x0003440001227983 */ /* 0x000f620000300800 */
[----:B--2---:R-:W-:Y:S01]  /*1d980*/  FMUL R2, R31, UR41 ;  /* 0x000000291f027c20 */ /* 0x004fe20008400000 */
[----:B0-----:R-:W-:Y:S02]  /*1d990*/  F2FP.SATFINITE.E4M3.F32.PACK_AB_MERGE_C R9, RZ, R0, RZ ;  /* 0x00000000ff09723e */ /* 0x001fe400048070ff */
[----:B------:R-:W2:Y:S01]  /*1d9a0*/  LDL.LU R31, [R1+0x348] ;  /* 0x00034800011f7983 */ /* 0x000ea20000300800 */
[----:B---3--:R-:W-:-:S03]  /*1d9b0*/  FMUL R0, R30, UR41 ;  /* 0x000000291e007c20 */ /* 0x008fc60008400000 */
[----:B------:R-:W3:Y:S01]  /*1d9c0*/  LDL.LU R30, [R1+0x34c] ;  /* 0x00034c00011e7983 */ /* 0x000ee20000300800 */
[C---:B------:R-:W-:Y:S02]  /*1d9d0*/  ISETP.LT.OR P6, PT, R32.reuse, 0xd1, !P2 ;  /* 0x000000d12000780c */ /* 0x040fe400057c1670 */
[----:B------:R-:W-:Y:S01]  /*1d9e0*/  ISETP.LT.OR P5, PT, R32, 0xd2, !P2 ;  /* 0x000000d22000780c */ /* 0x000fe200057a1670 */
[----:B------:R-:W3:Y:S01]  /*1d9f0*/  LDL.LU R41, [R1+0x350] ;  /* 0x0003500001297983 */ /* 0x000ee20000300800 */
[----:B------:R-:W-:Y:S01]  /*1da00*/  F2FP.SATFINITE.E4M3.F32.PACK_AB_MERGE_C R13, RZ, R2, RZ ;  /* 0x00000002ff0d723e */ /* 0x000fe200048070ff */
[----:B------:R-:W-:-:S08]  /*1da10*/  FMUL R2, R38, UR41 ;  /* 0x0000002926027c20 */ /* 0x000fd00008400000 */
[----:B------:R0:W-:Y:S01]  /*1da20*/  @!P6 STG.E.U8 desc[UR48][R24.64+0xd0], R7 ;  /* 0x0000d0071800e986 */ /* 0x0001e2000c101130 */
[C---:B------:R-:W-:Y:S02]  /*1da30*/  ISETP.LT.OR P6, PT, R32.reuse, 0xd9, !P3 ;  /* 0x000000d92000780c */ /* 0x040fe40005fc1670 */
[C---:B------:R-:W-:Y:S01]  /*1da40*/  ISETP.LT.OR P3, PT, R32.reuse, 0xda, !P3 ;  /* 0x000000da2000780c */ /* 0x040fe20005f61670 */
[----:B------:R-:W-:Y:S01]  /*1da50*/  @!P5 STG.E.U8 desc[UR48][R24.64+0xd1], R11 ;  /* 0x0000d10b1800d986 */ /* 0x000fe2000c101130 */
[----:B------:R-:W-:Y:S02]  /*1da60*/  ISETP.LT.OR P5, PT, R32, 0xd9, !P2 ;  /* 0x000000d92000780c */ /* 0x000fe400057a1670 */
[----:B0-----:R-:W-:Y:S01]  /*1da70*/  F2FP.SATFINITE.E4M3.F32.PACK_AB_MERGE_C R7, RZ, R0, RZ ;  /* 0x00000000ff07723e */ /* 0x001fe200048070ff */
[----:B------:R-:W-:Y:S02]  /*1da80*/  FMUL R0, R40, UR41 ;  /* 0x0000002928007c20 */ /* 0x000fe40008400000 */
[----:B------:R-:W3:Y:S04]  /*1da90*/  LDL.LU R40, [R1+0x354] ;  /* 0x0003540001287983 */ /* 0x000ee80000300800 */
[----:B------:R-:W3:Y:S04]  /*1daa0*/  LDL.LU R38, [R1+0x358] ;  /* 0x0003580001267983 */ /* 0x000ee80000300800 */
[----:B------:R0:W-:Y:S04]  /*1dab0*/  @!P6 STG.E.U8 desc[UR48][R4.64+0xd8], R9 ;  /* 0x0000d8090400e986 */ /* 0x0001e8000c101130 */
[----:B------:R1:W-:Y:S01]  /*1dac0*/  @!P3 STG.E.U8 desc[UR48][R4.64+0xd9], R13 ;  /* 0x0000d90d0400b986 */ /* 0x0003e2000c101130 */
[----:B0-----:R-:W-:-:S03]  /*1dad0*/  F2FP.SATFINITE.E4M3.F32.PACK_AB_MERGE_C R9, RZ, R0, RZ ;  /* 0x00000000ff09723e */ /* 0x001fc600048070ff */
[----:B------:R0:W-:Y:S01]  /*1dae0*/  @!P5 STG.E.U8 desc[UR48][R24.64+0xd8], R7 ;  /* 0x0000d8071800d986 */ /* 0x0001e2000c101130 */
[----:B-1----:R-:W-:Y:S01]  /*1daf0*/  F2FP.SATFINITE.E4M3.F32.PACK_AB_MERGE_C R5, RZ, R2, RZ ;  /* 0x00000002ff05723e */ /* 0x002fe200048070ff */
[----:B------:R-:W-:Y:S02]  /*1db00*/  FMUL R3, R37, UR41 ;  /* 0x0000002925037c20 */ /* 0x000fe40008400000 */
[----:B------:R-:W3:Y:S03]  /*1db10*/  LDL.LU R37, [R1+0x35c] ;  /* 0x00035c0001257983 */ /* 0x000ee60000300800 */
[----:B------:R-:W-:Y:S01]  /*1db20*/  F2FP.SATFINITE.E4M3.F32.PACK_AB_MERGE_C R11, RZ, R3, RZ ;  /* 0x00000003ff0b723e */ /* 0x000fe200048070ff */
[----:B------:R-:W-:Y:S02]  /*1db30*/  FMUL R6, R36, UR41 ;  /* 0x0000002924067c20 */ /* 0x000fe40008400000 */
[----:B------:R-:W3:Y:S01]  /*1db40*/  LDL.LU R36, [R1+0x360] ;  /* 0x0003600001247983 */ /* 0x000ee20000300800 */
[----:B----4-:R-:W-:-:S03]  /*1db50*/  FMUL R0, R35, UR41 ;  /* 0x0000002923007c20 */ /* 0x010fc60008400000 */
[----:B------:R-:W4:Y:S02]  /*1db60*/  LDL.LU R35, [R1+0x364] ;  /* 0x0003640001237983 */ /* 0x000f240000300800 */
[----:B0-----:R-:W-:Y:S01]  /*1db70*/  F2FP.SATFINITE.E4M3.F32.PACK_AB_MERGE_C R7, RZ, R0, RZ ;  /* 0x00000000ff07723e */ /* 0x001fe200048070ff */
[----:B-----5:R-:W-:Y:S02]  /*1db80*/  FMUL R2, R34, UR41 ;  /* 0x0000002922027c20 */ /* 0x020fe40008400000 */
[----:B------:R-:W5:Y:S01]  /*1db90*/  LDL.LU R34, [R1+0x368] ;  /* 0x0003680001227983 */ /* 0x000f620000300800 */
[----:B--2---:R-:W-:-:S03]  /*1dba0*/  FMUL R3, R31, UR41 ;  /* 0x000000291f037c20 */ /* 0x004fc60008400000 */
[----:B------:R-:W2:Y:S01]  /*1dbb0*/  LDL.LU R31, [R1+0x36c] ;  /* 0x00036c00011f7983 */ /* 0x000ea20000300800 */
[----:B---3--:R-:W-:-:S03]  /*1dbc0*/  FMUL R0, R30, UR41 ;  /* 0x000000291e007c20 */ /* 0x008fc60008400000 */
[----:B------:R-:W3:Y:S01]  /*1dbd0*/  LDL.LU R30, [R1+0x370] ;  /* 0x00037000011e7983 */ /* 0x000ee20000300800 */
[C---:B------:R-:W-:Y:S02]  /*1dbe0*/  ISETP.LT.OR P2, PT, R32.reuse, 0xda, !P2 ;  /* 0x000000da2000780c */ /* 0x040fe40005741670 */
[C---:B------:R-:W-:Y:S02]  /*1dbf0*/  ISETP.LT.OR P6, PT, R32.reuse, 0xc1, !P1 ;  /* 0x000000c12000780c */ /* 0x040fe40004fc1670 */
[C---:B------:R-:W-:Y:S02]  /*1dc00*/  ISETP.LT.OR P3, PT, R32.reuse, 0xc2, !P1 ;  /* 0x000000c22000780c */ /* 0x040fe40004f61670 */
[----:B------:R-:W-:-:S07]  /*1dc10*/  ISETP.LT.OR P5, PT, R32, 0xc1, !P0 ;  /* 0x000000c12000780c */ /* 0x000fce00047a1670 */
[----:B------:R0:W-:Y:S01]  /*1dc20*/  @!P2 STG.E.U8 desc[UR48][R24.64+0xd9], R9 ;  /* 0x0000d9091800a986 */ /* 0x0001e2000c101130 */
[----:B------:R-:W-:-:S03]  /*1dc30*/  ISETP.LT.OR P2, PT, R32, 0xca, !P1 ;  /* 0x000000ca2000780c */ /* 0x000fc60004f41670 */
[----:B------:R1:W-:Y:S01]  /*1dc40*/  @!P6 STG.E.U8 desc[UR48][R28.64+0xc0], R5 ;  /* 0x0000c0051c00e986 */ /* 0x0003e2000c101130 */
[----:B------:R-:W-:-:S03]  /*1dc50*/  ISETP.LT.OR P6, PT, R32, 0xc2, !P0 ;  /* 0x000000c22000780c */ /* 0x000fc600047c1670 */
[----:B------:R1:W-:Y:S01]  /*1dc60*/  @!P3 STG.E.U8 desc[UR48][R28.64+0xc1], R11 ;  /* 0x0000c10b1c00b986 */ /* 0x0003e2000c101130 */
[C---:B------:R-:W-:Y:S02]  /*1dc70*/  ISETP.LT.OR P3, PT, R32.reuse, 0xc9, !P1 ;  /* 0x000000c92000780c */ /* 0x040fe40004f61670 */
[----:B------:R-:W-:Y:S02]  /*1dc80*/  F2FP.SATFINITE.E4M3.F32.PACK_AB_MERGE_C R13, RZ, R6, RZ ;  /* 0x00000006ff0d723e */ /* 0x000fe400048070ff */
[----:B0-----:R-:W-:Y:S02]  /*1dc90*/  F2FP.SATFINITE.E4M3.F32.PACK_AB_MERGE_C R9, RZ, R3, RZ ;  /* 0x00000003ff09723e */ /* 0x001fe400048070ff */
[----:B-1----:R-:W-:Y:S01]  /*1dca0*/  F2FP.SATFINITE.E4M3.F32.PACK_AB_MERGE_C R5, RZ, R2, RZ ;  /* 0x00000002ff05723e */ /* 0x002fe200048070ff */
[----:B------:R-:W-:Y:S01]  /*1dcb0*/  @!P5 STG.E.U8 desc[UR48][R26.64+0xc0], R13 ;  /* 0x0000c00d1a00d986 */ /* 0x000fe2000c101130 */
[----:B------:R-:W-:-:S03]  /*1dcc0*/  ISETP.LT.OR P5, PT, R32, 0xc9, !P0 ;  /* 0x000000c92000780c */ /* 0x000fc600047a1670 */
[----:B------:R0:W-:Y:S01]  /*1dcd0*/  @!P6 STG.E.U8 desc[UR48][R26.64+0xc1], R7 ;  /* 0x0000c1071a00e986 */ /* 0x0001e2000c101130 */
[----:B------:R-:W-:-:S03]  /*1dce0*/  ISETP.LT.OR P6, PT, R32, 0xca, !P0 ;  /* 0x000000ca2000780c */ /* 0x000fc600047c1670 */
[----:B------:R1:W-:Y:S01]  /*1dcf0*/  @!P2 STG.E.U8 desc[UR48][R28.64+0xc9], R9 ;  /* 0x0000c9091c00a986 */ /* 0x0003e2000c101130 */
[C---:B------:R-:W-:Y:S01]  /*1dd00*/  ISETP.LT.OR P2, PT, R32.reuse, 0xd2, !P1 ;  /* 0x000000d22000780c */ /* 0x040fe20004f41670 */
[----:B------:R-:W-:Y:S02]  /*1dd10*/  FMUL R2, R41, UR41 ;  /* 0x0000002929027c20 */ /* 0x000fe40008400000 */
[----:B------:R1:W-:Y:S01]  /*1dd20*/  @!P3 STG.E.U8 desc[UR48][R28.64+0xc8], R5 ;  /* 0x0000c8051c00b986 */ /* 0x0003e2000c101130 */
[----:B------:R-:W-:Y:S01]  /*1dd30*/  ISETP.LT.OR P3, PT, R32, 0xd1, !P1 ;  /* 0x000000d12000780c */ /* 0x000fe20004f61670 */
[----:B------:R-:W-:Y:S01]  /*1dd40*/  FMUL R3, R38, UR41 ;  /* 0x0000002926037c20 */ /* 0x000fe20008400000 */
[----:B------:R-:W-:Y:S01]  /*1dd50*/  F2FP.SATFINITE.E4M3.F32.PACK_AB_MERGE_C R11, RZ, R0, RZ ;  /* 0x00000000ff0b723e */ /* 0x000fe200048070ff */
[----:B------:R-:W-:Y:S01]  /*1dd60*/  FMUL R0, R40, UR41 ;  /* 0x0000002928007c20 */ /* 0x000fe20008400000 */
[----:B0-----:R-:W-:Y:S02]  /*1dd70*/  F2FP.SATFINITE.E4M3.F32.PACK_AB_MERGE_C R7, RZ, R2, RZ ;  /* 0x00000002ff07723e */ /* 0x001fe400048070ff */
[----:B-1----:R-:W-:Y:S01]  /*1dd80*/  F2FP.SATFINITE.E4M3.F32.PACK_AB_MERGE_C R9, RZ, R3, RZ ;  /* 0x00000003ff09723e */ /* 0x002fe200048070ff */
[----:B------:R-:W-:Y:S01]  /*1dd90*/  @!P5 STG.E.U8 desc[UR48][R26.64+0xc8], R11 ;  /* 0x0000c80b1a00d986 */ /* 0x000fe2000c101130 */
[----:B------:R-:W-:-:S03]  /*1dda0*/  F2FP.SATFINITE.E4M3.F32.PACK_AB_MERGE_C R5, RZ, R0, RZ ;  /* 0x00000000ff05723e */ /* 0x000fc600048070ff */
[----:B------:R0:W-:Y:S01]  /*1ddb0*/  @!P6 STG.E.U8 desc[UR48][R26.64+0xc9], R7 ;  /* 0x0000c9071a00e986 */ /* 0x0001e2000c101130 */
[C---:B------:R-:W-:Y:S02]  /*1ddc0*/  ISETP.LT.OR P5, PT, R32.reuse, 0xd1, !P0 ;  /* 0x000000d12000780c */ /* 0x040fe400047a1670 */
[C---:B------:R-:W-:Y:S01]  /*1ddd0*/  ISETP.LT.OR P6, PT, R32.reuse, 0xd2, !P0 ;  /* 0x000000d22000780c */ /* 0x040fe200047c1670 */
[----:B------:R-:W-:Y:S01]  /*1dde0*/  @!P2 STG.E.U8 desc[UR48][R28.64+0xd1], R9 ;  /* 0x0000d1091c00a986 */ /* 0x000fe2000c101130 */
[C---:B------:R-:W-:Y:S01]  /*1ddf0*/  ISETP.LT.OR P2, PT, R32.reuse, 0xd9, !P1 ;  /* 0x000000d92000780c */ /* 0x040fe20004f41670 */
[----:B------:R-:W-:Y:S02]  /*1de00*/  FMUL R0, R37, UR41 ;  /* 0x0000002925007c20 */ /* 0x000fe40008400000 */
[----:B------:R3:W-:Y:S01]  /*1de10*/  @!P3 STG.E.U8 desc[UR48][R28.64+0xd0], R5 ;  /* 0x0000d0051c00b986 */ /* 0x0007e2000c101130 */
[C---:B------:R-:W-:Y:S02]  /*1de20*/  ISETP.LT.OR P1, PT, R32.reuse, 0xda, !P1 ;  /* 0x000000da2000780c */ /* 0x040fe40004f21670 */
[----:B------:R-:W-:-:S02]  /*1de30*/  ISETP.LT.OR P3, PT, R32, 0xd9, !P0 ;  /* 0x000000d92000780c */ /* 0x000fc40004761670 */
[----:B------:R-:W-:Y:S02]  /*1de40*/  F2FP.SATFINITE.E4M3.F32.PACK_AB_MERGE_C R13, RZ, R0, RZ ;  /* 0x00000000ff0d723e */ /* 0x000fe400048070ff */
[----:B------:R-:W-:Y:S01]  /*1de50*/  ISETP.LT.OR P0, PT, R32, 0xda, !P0 ;  /* 0x000000da2000780c */ /* 0x000fe20004701670 */
[----:B------:R-:W-:-:S05]  /*1de60*/  FMUL R0, R36, UR41 ;  /* 0x0000002924007c20 */ /* 0x000fca0008400000 */
[----:B0-----:R-:W-:Y:S01]  /*1de70*/  F2FP.SATFINITE.E4M3.F32.PACK_AB_MERGE_C R7, RZ, R0, RZ ;  /* 0x00000000ff07723e */ /* 0x001fe200048070ff */
[----:B------:R0:W-:Y:S04]  /*1de80*/  @!P5 STG.E.U8 desc[UR48][R26.64+0xd0], R13 ;  /* 0x0000d00d1a00d986 */ /* 0x0001e8000c101130 */
[----:B------:R0:W-:Y:S01]  /*1de90*/  @!P6 STG.E.U8 desc[UR48][R26.64+0xd1], R7 ;  /* 0x0000d1071a00e986 */ /* 0x0001e2000c101130 */
[----:B----4-:R-:W-:Y:S01]  /*1dea0*/  FMUL R2, R35, UR41 ;  /* 0x0000002923027c20 */ /* 0x010fe20008400000 */
[----:B-----5:R-:W-:Y:S01]  /*1deb0*/  FMUL R3, R34, UR41 ;  /* 0x0000002922037c20 */ /* 0x020fe20008400000 */
[----:B--2---:R-:W-:Y:S01]  /*1dec0*/  FMUL R4, R31, UR41 ;  /* 0x000000291f047c20 */ /* 0x004fe20008400000 */
[----:B---3--:R-:W-:Y:S02]  /*1ded0*/  FMUL R5, R30, UR41 ;  /* 0x000000291e057c20 */ /* 0x008fe40008400000 */
[----:B------:R-:W-:-:S02]  /*1dee0*/  F2FP.SATFINITE.E4M3.F32.PACK_AB_MERGE_C R9, RZ, R2, RZ ;  /* 0x00000002ff09723e */ /* 0x000fc400048070ff */
[----:B------:R-:W-:Y:S02]  /*1def0*/  F2FP.SATFINITE.E4M3.F32.PACK_AB_MERGE_C R3, RZ, R3, RZ ;  /* 0x00000003ff03723e */ /* 0x000fe400048070ff */
[----:B------:R-:W-:Y:S02]  /*1df00*/  F2FP.SATFINITE.E4M3.F32.PACK_AB_MERGE_C R11, RZ, R4, RZ ;  /* 0x00000004ff0b723e */ /* 0x000fe400048070ff */
[----:B------:R-:W-:Y:S01]  /*1df10*/  F2FP.SATFINITE.E4M3.F32.PACK_AB_MERGE_C R5, RZ, R5, RZ ;  /* 0x00000005ff05723e */ /* 0x000fe200048070ff */
[----:B------:R0:W-:Y:S04]  /*1df20*/  @!P2 STG.E.U8 desc[UR48][R28.64+0xd8], R9 ;  /* 0x0000d8091c00a986 */ /* 0x0001e8000c101130 */
[----:B------:R0:W-:Y:S04]  /*1df30*/  @!P1 STG.E.U8 desc[UR48][R28.64+0xd9], R3 ;  /* 0x0000d9031c009986 */ /* 0x0001e8000c101130 */
[----:B------:R0:W-:Y:S04]  /*1df40*/  @!P3 STG.E.U8 desc[UR48][R26.64+0xd8], R11 ;  /* 0x0000d80b1a00b986 */ /* 0x0001e8000c101130 */
[----:B------:R0:W-:Y:S02]  /*1df50*/  @!P0 STG.E.U8 desc[UR48][R26.64+0xd9], R5 ;  /* 0x0000d9051a008986 */ /* 0x0001e4000c101130 */
.L_x_482:
[----:B------:R-:W-:Y:S05]  /*1df60*/  BSYNC B0 ;  /* 0x0000000000007941 */ /* 0x000fea0003800000 */
.L_x_32:
[----:B0-2---:R-:W2:Y:S04]  /*1df70*/  LDL.LU R3, [R1+0x374] ;  /* 0x0003740001037983 */ /* 0x005ea80000300800 */
[----:B------:R-:W2:Y:S01]  /*1df80*/  LDL.LU R2, [R1+0x378] ;  /* 0x0003780001027983 */ /* 0x000ea20000300800 */
[----:B------:R-:W-:Y:S01]  /*1df90*/  ULDC UR12, c[0x0][0xc] ;  /* 0x00000300000c7ab9 */ /* 0x000fe20000000800 */
[----:B------:R-:W-:Y:S01]  /*1dfa0*/  ULDC UR13, c[0x0][0x10] ;  /* 0x00000400000d7ab9 */ /* 0x000fe20000000800 */
[----:B------:R-:W2:Y:S01]  /*1dfb0*/  LDC R5, c[0x0][0x14] ;  /* 0x00000500ff057b82 */ /* 0x000ea20000000800 */
[----:B------:R-:W-:Y:S01]  /*1dfc0*/  UIMAD.WIDE.U32 UR12, UR12, UR13, URZ ;  /* 0x0000000d0c0c72a5 */ /* 0x000fe2000f8e003f */
[----:B-----5:R-:W-:Y:S01]  /*1dfd0*/  PRMT R0, RZ, 0x7610, R0 ;  /* 0x00007610ff007816 */ /* 0x020fe20000000000 */
[----:B------:R-:W-:-:S04]  /*1dfe0*/  UMOV UR42, 0xffffffff ;  /* 0xffffffff002a7882 */ /* 0x000fc80000000000 */
[----:B--2---:R-:W-:-:S04]  /*1dff0*/  IMAD.WIDE.U32 R2, R5, UR12, R2 ;  /* 0x0000000c05027c25 */ /* 0x004fc8000f8e0002 */
[----:B------:R-:W-:Y:S01]  /*1e000*/  IMAD R5, R5, UR13, RZ ;  /* 0x0000000d05057c24 */ /* 0x000fe2000f8e02ff */
[----:B------:R-:W-:Y:S01]  /*1e010*/  ULDC.64 UR12, c[0x0][0x650] ;  /* 0x00019400000c7ab9 */ /* 0x000fe20000000a00 */
[----:B------:R-:W-:Y:S01]  /*1e020*/  IMAD.MOV.U32 R11, RZ, RZ, R2 ;  /* 0x000000ffff0b7224 */ /* 0x000fe200078e0002 */
[----:B------:R-:W-:Y:S01]  /*1e030*/  ISETP.GE.U32.AND P0, PT, R2, UR12, PT ;  /* 0x0000000c02007c0c */ /* 0x000fe2000bf06070 */
[----:B------:R-:W-:Y:S02]  /*1e040*/  IMAD.IADD R13, R3, 0x1, R5 ;  /* 0x00000001030d7824 */ /* 0x000fe400078e0205 */
[----:B------:R-:W-:-:S03]  /*1e050*/  IMAD.MOV.U32 R2, RZ, RZ, -0x1 ;  /* 0xffffffffff027424 */ /* 0x000fc600078e00ff */
[----:B------:R0:W-:Y:S01]  /*1e060*/  STL [R1+0x374], R13 ;  /* 0x0003740d01007387 */ /* 0x0001e20000100800 */
[----:B------:R-:W-:-:S03]  /*1e070*/  ISETP.GE.U32.AND.EX P0, PT, R13, UR13, PT, P0 ;  /* 0x0000000d0d007c0c */ /* 0x000fc6000bf06100 */
[----:B------:R0:W-:Y:S04]  /*1e080*/  STL [R1+0x378], R11 ;  /* 0x0003780b01007387 */ /* 0x0001e80000100800 */
[----:B------:R0:W-:Y:S06]  /*1e090*/  STL [R1+0x37c], R2 ;  /* 0x00037c0201007387 */ /* 0x0001ec0000100800 */
[----:B------:R-:W-:Y:S05]  /*1e0a0*/  @P0 BRA `(.L_x_483) ;  /* 0x0000000400740947 */ /* 0x000fea0003800000 */
[----:B---34-:R-:W2:Y:S01]  /*1e0b0*/  S2R R8, SR_CTAID.X ;  /* 0x0000000000087919 */ /* 0x018ea20000002500 */
[----:B------:R-:W-:Y:S01]  /*1e0c0*/  ULDC.64 UR18, c[0x0][0x628] ;  /* 0x00018a0000127ab9 */ /* 0x000fe20000000a00 */
[----:B------:R-:W3:Y:S01]  /*1e0d0*/  LDC R9, c[0x0][0x144] ;  /* 0x00005100ff097b82 */ /* 0x000ee20000000800 */
[----:B------:R-:W-:Y:S01]  /*1e0e0*/  ULDC UR6, c[0x0][0x150] ;  /* 0x0000540000067ab9 */ /* 0x000fe20000000800 */
[----:B------:R-:W4:Y:S01]  /*1e0f0*/  S2R R12, SR_CTAID.Y ;  /* 0x00000000000c7919 */ /* 0x000f220000002600 */
[----:B------:R-:W-:Y:S01]  /*1e100*/  ISETP.NE.U32.AND P0, PT, RZ, UR18, PT ;  /* 0x00000012ff007c0c */ /* 0x000fe2000bf05070 */
[----:B------:R-:W-:Y:S01]  /*1e110*/  ULDC UR10, c[0x0][0x630] ;  /* 0x00018c00000a7ab9 */ /* 0x000fe20000000800 */
[----:B------:R-:W-:Y:S02]  /*1e120*/  R2UR UR16, R11 ;  /* 0x000000000b1072ca */ /* 0x000fe400000e0000 */
[----:B------:R-:W-:Y:S01]  /*1e130*/  ISETP.NE.AND.EX P0, PT, RZ, UR19, PT, P0 ;  /* 0x00000013ff007c0c */ /* 0x000fe2000bf05300 */
[----:B------:R-:W0:Y:S01]  /*1e140*/  LDC.64 R6, c[0x0][0x620] ;  /* 0x00018800ff067b82 */ /* 0x000e220000000a00 */
[----:B------:R-:W-:-:S02]  /*1e150*/  R2UR UR17, R13 ;  /* 0x000000000d1172ca */ /* 0x000fc400000e0000 */
[----:B--2---:R-:W-:-:S05]  /*1e160*/  I2FP.F32.U32 R0, R8 ;  /* 0x0000000800007245 */ /* 0x004fca0000201000 */
[----:B------:R-:W-:-:S06]  /*1e170*/  FMUL R0, R0, UR6 ;  /* 0x0000000600007c20 */ /* 0x000fcc0008400000 */
[----:B------:R-:W2:Y:S01]  /*1e180*/  F2I.U32.TRUNC.NTZ R0, R0 ;  /* 0x0000000000007305 */ /* 0x000ea2000020f000 */
[----:B----4-:R-:W-:Y:S05]  /*1e190*/  @!P0 BRA `(.L_x_484) ;  /* 0x0000000000308947 */ /* 0x010fea0003800000 */
        /* <DEDUP_REMOVED lines=12> */
.L_x_484:
[----:B------:R-:W-:Y:S01]  /*1e260*/  USHF.R.U64 UR42, UR16, UR10, UR17 ;  /* 0x0000000a102a7299 */ /* 0x000fe20008001211 */
[----:B------:R-:W4:Y:S01]  /*1e270*/  LDC.64 R22, c[0x0][0x640] ;  /* 0x00019000ff167b82 */ /* 0x000f220000000a00 */
[----:B------:R-:W-:Y:S01]  /*1e280*/  USHF.R.U32.HI UR6, URZ, UR10, UR17 ;  /* 0x0000000a3f067299 */ /* 0x000fe20008011611 */
[----:B--2---:R-:W-:Y:S02]  /*1e290*/  IMAD.MOV R10, RZ, RZ, -R0 ;  /* 0x000000ffff0a7224 */ /* 0x004fe400078e0a00 */
[----:B0-----:R-:W-:Y:S01]  /*1e2a0*/  IMAD.MOV.U32 R2, RZ, RZ, R11 ;  /* 0x000000ffff027224 */ /* 0x001fe200078e000b */
[----:B------:R-:W-:Y:S01]  /*1e2b0*/  IADD3 R5, P0, RZ, -UR42, RZ ;  /* 0x8000002aff057c10 */ /* 0x000fe2000ff1e0ff */
[----:B---3--:R-:W-:Y:S02]  /*1e2c0*/  IMAD R18, R9, R10, R8 ;  /* 0x0000000a09127224 */ /* 0x008fe400078e0208 */
[----:B------:R-:W0:Y:S02]  /*1e2d0*/  LDC R4, c[0x0][0x618] ;  /* 0x00018600ff047b82 */ /* 0x000e240000000800 */
[----:B------:R-:W-:Y:S01]  /*1e2e0*/  IMAD.X R3, RZ, RZ, ~UR6, P0 ;  /* 0x80000006ff037e24 */ /* 0x000fe200080e06ff */
[----:B------:R-:W-:-:S03]  /*1e2f0*/  ULDC UR6, c[0x0][0x154] ;  /* 0x0000550000067ab9 */ /* 0x000fc60000000800 */
[-C--:B------:R-:W-:Y:S02]  /*1e300*/  IMAD R0, R3, R6.reuse, RZ ;  /* 0x0000000603007224 */ /* 0x080fe400078e02ff */
[----:B------:R-:W2:Y:S01]  /*1e310*/  LDC R14, c[0x0][0x608] ;  /* 0x00018200ff0e7b82 */ /* 0x000ea20000000800 */
[----:B------:R-:W-:Y:S02]  /*1e320*/  IMAD.MOV.U32 R3, RZ, RZ, R13 ;  /* 0x000000ffff037224 */ /* 0x000fe400078e000d */
[----:B------:R-:W-:-:S05]  /*1e330*/  IMAD.WIDE.U32 R2, R5, R6, R2 ;  /* 0x0000000605027225 */ /* 0x000fca00078e0002 */
[----:B------:R-:W3:Y:S01]  /*1e340*/  LDC R20, c[0x0][0x658] ;  /* 0x00019600ff147b82 */ /* 0x000ee20000000800 */
[----:B------:R-:W-:Y:S01]  /*1e350*/  IMAD R5, R5, R7, R0 ;  /* 0x0000000705057224 */ /* 0x000fe200078e0200 */
[----:B------:R-:W-:Y:S01]  /*1e360*/  I2FP.F32.U32 R0, R12 ;  /* 0x0000000c00007245 */ /* 0x000fe20000201000 */
[----:B------:R-:W-:Y:S01]  /*1e370*/  IMAD.MOV.U32 R7, RZ, RZ, 0x1 ;  /* 0x00000001ff077424 */ /* 0x000fe200078e00ff */
[----:B----4-:R-:W-:Y:S01]  /*1e380*/  ISETP.NE.U32.AND P0, PT, R22, RZ, PT ;  /* 0x000000ff1600720c */ /* 0x010fe20003f05070 */
[----:B------:R-:W-:Y:S02]  /*1e390*/  IMAD.IADD R3, R3, 0x1, R5 ;  /* 0x0000000103037824 */ /* 0x000fe400078e0205 */
[----:B------:R-:W-:Y:S01]  /*1e3a0*/  FMUL R0, R0, UR6 ;  /* 0x0000000600007c20 */ /* 0x000fe20008400000 */
[----:B------:R-:W4:Y:S01]  /*1e3b0*/  LDC R15, c[0x0][0x148] ;  /* 0x00005200ff0f7b82 */ /* 0x000f220000000800 */
[----:B------:R-:W-:Y:S01]  /*1e3c0*/  ISETP.NE.AND.EX P0, PT, R23, RZ, PT, P0 ;  /* 0x000000ff1700720c */ /* 0x000fe20003f05300 */
[----:B------:R-:W-:Y:S01]  /*1e3d0*/  IMAD.MOV.U32 R5, RZ, RZ, -0x1 ;  /* 0xffffffffff057424 */ /* 0x000fe200078e00ff */
[-CC-:B0-----:R-:W-:Y:S01]  /*1e3e0*/  SHF.R.U64 R10, R2, R4.reuse, R3.reuse ;  /* 0x00000004020a7219 */ /* 0x181fe20000001203 */
[----:B------:R0:W0:Y:S01]  /*1e3f0*/  F2I.U32.TRUNC.NTZ R13, R0 ;  /* 0x00000000000d7305 */ /* 0x000022000020f000 */
[----:B------:R-:W-:-:S03]  /*1e400*/  SHF.R.U32.HI R3, RZ, R4, R3 ;  /* 0x00000004ff037219 */ /* 0x000fc60000011603 */
[----:B------:R-:W0:Y:S01]  /*1e410*/  LDC R16, c[0x0][0x600] ;  /* 0x00018000ff107b82 */ /* 0x000e220000000800 */
[-CC-:B--2---:R-:W-:Y:S02]  /*1e420*/  SHF.R.U64 R8, R10, R14.reuse, R3.reuse ;  /* 0x0000000e0a087219 */ /* 0x184fe40000001203 */
[----:B------:R-:W-:-:S05]  /*1e430*/  SHF.R.U32.HI R3, RZ, R14, R3 ;  /* 0x0000000eff037219 */ /* 0x000fca0000011603 */
[----:B------:R-:W2:Y:S01]  /*1e440*/  LDC R17, c[0x0][0x648] ;  /* 0x00019200ff117b82 */ /* 0x000ea20000000800 */
[-CC-:B---3--:R-:W-:Y:S02]  /*1e450*/  SHF.R.U64 R11, R8, R20.reuse, R3.reuse ;  /* 0x00000014080b7219 */ /* 0x188fe40000001203 */
[-C--:B------:R-:W-:Y:S02]  /*1e460*/  SHF.L.U32 R5, R5, R20.reuse, RZ ;  /* 0x0000001405057219 */ /* 0x080fe400000006ff */
[-C--:B------:R-:W-:Y:S01]  /*1e470*/  SHF.R.U32.HI R3, RZ, R20.reuse, R3 ;  /* 0x00000014ff037219 */ /* 0x080fe20000011603 */
[----:B------:R-:W-:Y:S01]  /*1e480*/  IMAD.MOV.U32 R2, RZ, RZ, R11 ;  /* 0x000000ffff027224 */ /* 0x000fe200078e000b */
[----:B------:R-:W-:Y:S01]  /*1e490*/  SHF.L.U32 R20, R7, R20, RZ ;  /* 0x0000001407147219 */ /* 0x000fe200000006ff */
[----:B------:R-:W3:Y:S01]  /*1e4a0*/  LDC R19, c[0x0][0x638] ;  /* 0x00018e00ff137b82 */ /* 0x000ee20000000800 */
[----:B------:R-:W-:-:S07]  /*1e4b0*/  LOP3.LUT R39, RZ, R5, RZ, 0x33, !PT ;  /* 0x00000005ff277212 */ /* 0x000fce00078e33ff */
[----:B------:R-:W0:Y:S01]  /*1e4c0*/  LDC R21, c[0x0][0x610] ;  /* 0x00018400ff157b82 */ /* 0x000e220000000800 */
[----:B------:R-:W-:Y:S05]  /*1e4d0*/  @!P0 BRA `(.L_x_485) ;  /* 0x0000000000288947 */ /* 0x000fea0003800000 */
[----:B0-----:R-:W0:Y:S02]  /*1e4e0*/  LDC R0, c[0x0][0x64c] ;  /* 0x00019300ff007b82 */ /* 0x001e240000000800 */
[----:B0-----:R-:W-:-:S05]  /*1e4f0*/  IADD3 R7, P0, R11, R0, RZ ;  /* 0x000000000b077210 */ /* 0x001fca0007f1e0ff */
        /* <DEDUP_REMOVED lines=8> */
.L_x_485:
[----:B0-2---:R-:W-:Y:S01]  /*1e580*/  SHF.R.U64 R0, R2, R17, R3 ;  /* 0x0000001102007219 */ /* 0x005fe20000001203 */
[----:B------:R-:W-:Y:S01]  /*1e590*/  VIADD R3, R16, 0xffffffff ;  /* 0xffffffff10037836 */ /* 0x000fe20000000000 */
[----:B------:R-:W-:Y:S01]  /*1e5a0*/  LOP3.LUT R39, R8, R39, RZ, 0xc0, !PT ;  /* 0x0000002708277212 */ /* 0x000fe200078ec0ff */
[----:B------:R-:W-:Y:S02]  /*1e5b0*/  IMAD.MOV R13, RZ, RZ, -R13 ;  /* 0x000000ffff0d7224 */ /* 0x000fe400078e0a0d */
[----:B------:R-:W-:Y:S01]  /*1e5c0*/  IMAD.MOV R2, RZ, RZ, -R0 ;  /* 0x000000ffff027224 */ /* 0x000fe200078e0a00 */
[----:B------:R-:W-:Y:S01]  /*1e5d0*/  LOP3.LUT R3, R10, R3, RZ, 0xc0, !PT ;  /* 0x000000030a037212 */ /* 0x000fe200078ec0ff */
[----:B------:R-:W-:Y:S02]  /*1e5e0*/  IMAD R39, R20, R0, R39 ;  /* 0x0000000014277224 */ /* 0x000fe400078e0227 */
[----:B----4-:R-:W-:Y:S02]  /*1e5f0*/  @P4 IMAD R18, R15, R13, R12 ;  /* 0x0000000d0f124224 */ /* 0x010fe400078e020c */
[----:B---3--:R-:W-:-:S02]  /*1e600*/  IMAD R0, R2, R19, R11 ;  /* 0x0000001302007224 */ /* 0x008fc400078e020b */
[----:B------:R-:W-:Y:S02]  /*1e610*/  IMAD R39, R39, R21, R18 ;  /* 0x0000001527277224 */ /* 0x000fe400078e0212 */
[----:B------:R-:W-:Y:S02]  /*1e620*/  IMAD R2, R0, R16, R3 ;  /* 0x0000001000027224 */ /* 0x000fe400078e0203 */
[----:B------:R-:W-:-:S03]  /*1e630*/  IMAD.MOV.U32 R4, RZ, RZ, 0x1 ;  /* 0x00000001ff047424 */ /* 0x000fc600078e00ff */
[----:B------:R-:W-:Y:S02]  /*1e640*/  SEL R3, R2, R39, !P4 ;  /* 0x0000002702037207 */ /* 0x000fe40006000000 */
[----:B------:R-:W-:Y:S02]  /*1e650*/  PRMT R0, R4, 0x7610, R0 ;  /* 0x0000761004007816 */ /* 0x000fe40000000000 */
[----:B------:R-:W-:Y:S01]  /*1e660*/  SEL R39, R39, R2, !P4 ;  /* 0x0000000227277207 */ /* 0x000fe20006000000 */
[----:B------:R2:W-:Y:S06]  /*1e670*/  STL [R1+0x37c], R3 ;  /* 0x00037c0301007387 */ /* 0x0005ec0000100800 */
.L_x_483:
[----:B------:R-:W-:Y:S01]  /*1e680*/  UIADD3 UR5, UR11, UR5, URZ ;  /* 0x000000050b057290 */ /* 0x000fe2000fffe03f */
[----:B------:R0:W-:Y:S01]  /*1e690*/  STL [R1+0x380], R39 ;  /* 0x0003802701007387 */ /* 0x0001e20000100800 */
[----:B------:R-:W-:Y:S02]  /*1e6a0*/  LOP3.LUT P0, RZ, R0, 0xff, RZ, 0xc0, !PT ;  /* 0x000000ff00ff7812 */ /* 0x000fe4000780c0ff */
[----:B------:R-:W-:Y:S02]  /*1e6b0*/  USHF.R.U32.HI UR6, URZ, 0x3, UR5 ;  /* 0x000000033f067899 */ /* 0x000fe40008011605 */
[----:B------:R-:W-:Y:S02]  /*1e6c0*/  UISETP.GT.U32.AND UP0, UPT, UR5, 0x7, UPT ;  /* 0x000000070500788c */ /* 0x000fe4000bf04070 */
[----:B------:R-:W-:Y:S02]  /*1e6d0*/  ULOP3.LUT UR6, UR6, 0x1, URZ, 0xc0, !UPT ;  /* 0x0000000106067892 */ /* 0x000fe4000f8ec03f */
[----:B------:R-:W-:-:S02]  /*1e6e0*/  UISETP.LT.U32.AND UP0, UPT, UR11, 0x8, UP0 ;  /* 0x000000080b00788c */ /* 0x000fc40008701070 */
[----:B------:R-:W-:Y:S02]  /*1e6f0*/  UISETP.NE.U32.AND UP1, UPT, UR6, 0x1, UPT ;  /* 0x000000010600788c */ /* 0x000fe4000bf25070 */
[----:B------:R-:W-:Y:S02]  /*1e700*/  USEL UR9, URZ, 0x1, !UP0 ;  /* 0x000000013f097887 */ /* 0x000fe4000c000000 */
[----:B------:R-:W-:Y:S02]  /*1e710*/  UISETP.GT.U32.AND UP1, UPT, UR11, 0x7, !UP1 ;  /* 0x000000070b00788c */ /* 0x000fe4000cf24070 */
[----:B------:R-:W-:Y:S02]  /*1e720*/  ULOP3.LUT UR5, UR5, 0x7, URZ, 0xc0, !UPT ;  /* 0x0000000705057892 */ /* 0x000fe4000f8ec03f */
[----:B------:R-:W-:-:S04]  /*1e730*/  USEL UR6, URZ, 0x1, !UP1 ;  /* 0x000000013f067887 */ /* 0x000fc8000c800000 */
[----:B------:R-:W-:Y:S01]  /*1e740*/  ULOP3.LUT UR4, UR6, UR4, UR9, 0x96, !UPT ;  /* 0x0000000406047292 */ /* 0x000fe2000f8e9609 */
[----:B0-----:R-:W-:Y:S11]  /*1e750*/  @P0 BRA `(.L_x_486) ;  /* 0xfffffe2800600947 */ /* 0x001ff6000383ffff */
[----:B------:R-:W-:Y:S05]  /*1e760*/  EXIT ;  /* 0x000000000000794d */ /* 0x000fea0003800000 */
.L_x_4:
[----:B------:R-:W2:Y:S01]  /*1e770*/  LDL R15, [R1+0x378] ;  /* 0x00037800010f7983 */ /* 0x000ea20000100800 */
[----:B------:R-:W-:-:S03]  /*1e780*/  ULDC.64 UR4, c[0x0][0x650] ;  /* 0x0001940000047ab9 */ /* 0x000fc60000000a00 */
[----:B------:R-:W3:Y:S01]  /*1e790*/  LDL R18, [R1+0x374] ;  /* 0x0003740001127983 */ /* 0x000ee20000100800 */
[----:B------:R-:W-:Y:S01]  /*1e7a0*/  PRMT R0, RZ, 0x7610, R0 ;  /* 0x00007610ff007816 */ /* 0x000fe20000000000 */
[----:B------:R-:W-:Y:S02]  /*1e7b0*/  IMAD.MOV.U32 R4, RZ, RZ, -0x1 ;  /* 0xffffffffff047424 */ /* 0x000fe400078e00ff */
[----:B------:R-:W-:Y:S02]  /*1e7c0*/  IMAD.MOV.U32 R5, RZ, RZ, -0x1 ;  /* 0xffffffffff057424 */ /* 0x000fe400078e00ff */
[----:B------:R-:W-:Y:S01]  /*1e7d0*/  IMAD.MOV.U32 R6, RZ, RZ, -0x1 ;  /* 0xffffffffff067424 */ /* 0x000fe200078e00ff */
[----:B--2---:R-:W-:-:S04]  /*1e7e0*/  ISETP.GE.U32.AND P0, PT, R15, UR4, PT ;  /* 0x000000040f007c0c */ /* 0x004fc8000bf06070 */
[----:B---3--:R-:W-:-:S13]  /*1e7f0*/  ISETP.GE.U32.AND.EX P0, PT, R18, UR5, PT, P0 ;  /* 0x0000000512007c0c */ /* 0x008fda000bf06100 */
[----:B------:R-:W-:Y:S05]  /*1e800*/  @P0 BRA `(.L_x_487) ;  /* 0x0000000400640947 */ /* 0x000fea0003800000 */
[----:B------:R-:W0:Y:S01]  /*1e810*/  LDC.64 R12, c[0x0][0x628] ;  /* 0x00018a00ff0c7b82 */ /* 0x000e220000000a00 */
[----:B------:R-:W-:Y:S02]  /*1e820*/  IMAD.MOV.U32 R8, RZ, RZ, R15 ;  /* 0x000000ffff087224 */ /* 0x000fe400078e000f */
[----:B------:R-:W-:-:S05]  /*1e830*/  IMAD.MOV.U32 R9, RZ, RZ, R18 ;  /* 0x000000ffff097224 */ /* 0x000fca00078e0012 */
[----:B------:R-:W1:Y:S08]  /*1e840*/  LDC R14, c[0x0][0x630] ;  /* 0x00018c00ff0e7b82 */ /* 0x000e700000000800 */
[----:B------:R-:W2:Y:S01]  /*1e850*/  LDC.64 R16, c[0x0][0x620] ;  /* 0x00018800ff107b82 */ /* 0x000ea20000000a00 */
[----:B0-----:R-:W-:-:S04]  /*1e860*/  ISETP.NE.U32.AND P0, PT, R12, RZ, PT ;  /* 0x000000ff0c00720c */ /* 0x001fc80003f05070 */
[----:B------:R-:W-:-:S13]  /*1e870*/  ISETP.NE.AND.EX P0, PT, R13, RZ, PT, P0 ;  /* 0x000000ff0d00720c */ /* 0x000fda0003f05300 */
[----:B-12---:R-:W-:Y:S05]  /*1e880*/  @!P0 BRA `(.L_x_488) ;  /* 0x0000000000288947 */ /* 0x006fea0003800000 */
[----:B------:R-:W0:Y:S02]  /*1e890*/  LDC R0, c[0x0][0x634] ;  /* 0x00018d00ff007b82 */ /* 0x000e240000000800 */
        /* <DEDUP_REMOVED lines=9> */
.L_x_488:
[-CC-:B------:R-:W-:Y:S01]  /*1e930*/  SHF.R.U64 R11, R8, R14.reuse, R9.reuse ;  /* 0x0000000e080b7219 */ /* 0x180fe20000001209 */
[----:B------:R-:W0:Y:S01]  /*1e940*/  LDC R6, c[0x0][0x618] ;  /* 0x00018600ff067b82 */ /* 0x000e220000000800 */
[----:B------:R-:W-:Y:S01]  /*1e950*/  SHF.R.U32.HI R0, RZ, R14, R9 ;  /* 0x0000000eff007219 */ /* 0x000fe20000011609 */
[----:B------:R-:W-:Y:S01]  /*1e960*/  ULDC UR4, c[0x0][0x150] ;  /* 0x0000540000047ab9 */ /* 0x000fe20000000800 */
[----:B------:R-:W-:Y:S01]  /*1e970*/  IADD3 R3, P0, RZ, -R11, RZ ;  /* 0x8000000bff037210 */ /* 0x000fe20007f1e0ff */
[----:B------:R-:W-:Y:S01]  /*1e980*/  IMAD.MOV.U32 R4, RZ, RZ, R15 ;  /* 0x000000ffff047224 */ /* 0x000fe200078e000f */
[----:B------:R-:W-:Y:S01]  /*1e990*/  I2FP.F32.U32 R8, R2 ;  /* 0x0000000200087245 */ /* 0x000fe20000201000 */
[----:B------:R-:W-:Y:S02]  /*1e9a0*/  IMAD.MOV.U32 R5, RZ, RZ, R18 ;  /* 0x000000ffff057224 */ /* 0x000fe400078e0012 */
[----:B------:R-:W1:Y:S01]  /*1e9b0*/  LDC.64 R20, c[0x0][0x640] ;  /* 0x00019000ff147b82 */ /* 0x000e620000000a00 */
[----:B------:R-:W-:-:S02]  /*1e9c0*/  IMAD.X R7, RZ, RZ, ~R0, P0 ;  /* 0x000000ffff077224 */ /* 0x000fc400000e0e00 */
[----:B------:R-:W-:Y:S01]  /*1e9d0*/  FMUL R9, R8, UR4 ;  /* 0x0000000408097c20 */ /* 0x000fe20008400000 */
[----:B------:R-:W-:Y:S01]  /*1e9e0*/  IMAD.WIDE.U32 R4, R3, R16, R4 ;  /* 0x0000001003047225 */ /* 0x000fe200078e0004 */
[----:B------:R-:W-:-:S03]  /*1e9f0*/  ULDC UR4, c[0x0][0x154] ;  /* 0x0000550000047ab9 */ /* 0x000fc60000000800 */
[----:B------:R-:W-:Y:S01]  /*1ea00*/  IMAD R0, R7, R16, RZ ;  /* 0x0000001007007224 */ /* 0x000fe200078e02ff */
[----:B------:R-:W2:Y:S01]  /*1ea10*/  LDC R13, c[0x0][0x144] ;  /* 0x00005100ff0d7b82 */ /* 0x000ea20000000800 */
[----:B------:R-:W3:Y:S02]  /*1ea20*/  F2I.U32.TRUNC.NTZ R9, R9 ;  /* 0x0000000900097305 */ /* 0x000ee4000020f000 */
[----:B------:R-:W-:-:S04]  /*1ea30*/  IMAD R3, R3, R17, R0 ;  /* 0x0000001103037224 */ /* 0x000fc800078e0200 */
[----:B------:R-:W-:Y:S01]  /*1ea40*/  IMAD.IADD R3, R5, 0x1, R3 ;  /* 0x0000000105037824 */ /* 0x000fe200078e0203 */
[----:B------:R-:W4:Y:S04]  /*1ea50*/  LDC R12, c[0x0][0x608] ;  /* 0x00018200ff0c7b82 */ /* 0x000f280000000800 */
[----:B0-----:R-:W-:Y:S02]  /*1ea60*/  SHF.R.U64 R8, R4, R6, R3 ;  /* 0x0000000604087219 */ /* 0x001fe40000001203 */
[----:B------:R-:W-:Y:S02]  /*1ea70*/  I2FP.F32.U32 R4, R10 ;  /* 0x0000000a00047245 */ /* 0x000fe40000201000 */
[----:B------:R-:W0:Y:S01]  /*1ea80*/  LDC R7, c[0x0][0x658] ;  /* 0x00019600ff077b82 */ /* 0x000e220000000800 */
[----:B-1----:R-:W-:Y:S01]  /*1ea90*/  ISETP.NE.U32.AND P0, PT, R20, RZ, PT ;  /* 0x000000ff1400720c */ /* 0x002fe20003f05070 */
[----:B---3--:R-:W-:Y:S01]  /*1eaa0*/  IMAD.MOV R0, RZ, RZ, -R9 ;  /* 0x000000ffff007224 */ /* 0x008fe200078e0a09 */
[----:B------:R-:W-:Y:S01]  /*1eab0*/  SHF.R.U32.HI R3, RZ, R6, R3 ;  /* 0x00000006ff037219 */ /* 0x000fe20000011603 */
[----:B------:R-:W-:Y:S01]  /*1eac0*/  FMUL R4, R4, UR4 ;  /* 0x0000000404047c20 */ /* 0x000fe20008400000 */
[----:B------:R-:W-:Y:S01]  /*1ead0*/  ISETP.NE.AND.EX P0, PT, R21, RZ, PT, P0 ;  /* 0x000000ff1500720c */ /* 0x000fe20003f05300 */
[----:B------:R-:W-:-:S02]  /*1eae0*/  IMAD.MOV.U32 R6, RZ, RZ, -0x1 ;  /* 0xffffffffff067424 */ /* 0x000fc400078e00ff */
[----:B------:R-:W1:Y:S01]  /*1eaf0*/  LDC R17, c[0x0][0x148] ;  /* 0x00005200ff117b82 */ /* 0x000e620000000800 */
[----:B--2---:R-:W-:Y:S02]  /*1eb00*/  IMAD R19, R13, R0, R2 ;  /* 0x000000000d137224 */ /* 0x004fe400078e0202 */
[----:B------:R-:W-:-:S05]  /*1eb10*/  IMAD.MOV.U32 R2, RZ, RZ, 0x1 ;  /* 0x00000001ff027424 */ /* 0x000fca00078e00ff */
[----:B------:R-:W2:Y:S01]  /*1eb20*/  LDC R14, c[0x0][0x600] ;  /* 0x00018000ff0e7b82 */ /* 0x000ea20000000800 */
[-CC-:B----4-:R-:W-:Y:S02]  /*1eb30*/  SHF.R.U64 R13, R8, R12.reuse, R3.reuse ;  /* 0x0000000c080d7219 */ /* 0x190fe40000001203 */
[----:B------:R-:W-:Y:S02]  /*1eb40*/  SHF.R.U32.HI R0, RZ, R12, R3 ;  /* 0x0000000cff007219 */ /* 0x000fe40000011603 */
[----:B------:R3:W4:Y:S03]  /*1eb50*/  F2I.U32.TRUNC.NTZ R12, R4 ;  /* 0x00000004000c7305 */ /* 0x000726000020f000 */
[----:B------:R-:W1:Y:S01]  /*1eb60*/  LDC R16, c[0x0][0x648] ;  /* 0x00019200ff107b82 */ /* 0x000e620000000800 */
[-C--:B0-----:R-:W-:Y:S02]  /*1eb70*/  SHF.R.U64 R15, R13, R7.reuse, R0 ;  /* 0x000000070d0f7219 */ /* 0x081fe40000001200 */
[----:B------:R-:W-:-:S02]  /*1eb80*/  SHF.L.U32 R6, R6, R7, RZ ;  /* 0x0000000706067219 */ /* 0x000fc400000006ff */
[-C--:B------:R-:W-:Y:S01]  /*1eb90*/  SHF.L.U32 R22, R2, R7.reuse, RZ ;  /* 0x0000000702167219 */ /* 0x080fe200000006ff */
[----:B------:R-:W-:Y:S01]  /*1eba0*/  IMAD.MOV.U32 R2, RZ, RZ, R15 ;  /* 0x000000ffff027224 */ /* 0x000fe200078e000f */
[----:B------:R-:W-:Y:S01]  /*1ebb0*/  SHF.R.U32.HI R3, RZ, R7, R0 ;  /* 0x00000007ff037219 */ /* 0x000fe20000011600 */
[----:B------:R-:W0:Y:S01]  /*1ebc0*/  LDC R18, c[0x0][0x638] ;  /* 0x00018e00ff127b82 */ /* 0x000e220000000800 */
[----:B------:R-:W-:-:S07]  /*1ebd0*/  LOP3.LUT R24, RZ, R6, RZ, 0x33, !PT ;  /* 0x00000006ff187212 */ /* 0x000fce00078e33ff */
[----:B------:R-:W0:Y:S01]  /*1ebe0*/  LDC R23, c[0x0][0x610] ;  /* 0x00018400ff177b82 */ /* 0x000e220000000800 */
[----:B---34-:R-:W-:Y:S05]  /*1ebf0*/  @!P0 BRA `(.L_x_489) ;  /* 0x0000000000288947 */ /* 0x018fea0003800000 */
[----:B------:R-:W3:Y:S02]  /*1ec00*/  LDC R0, c[0x0][0x64c] ;  /* 0x00019300ff007b82 */ /* 0x000ee40000000800 */
[----:B---3--:R-:W-:-:S05]  /*1ec10*/  IADD3 R7, P0, R15, R0, RZ ;  /* 0x000000000f077210 */ /* 0x008fca0007f1e0ff */
        /* <DEDUP_REMOVED lines=8> */
.L_x_489:
[----:B-1----:R-:W-:Y:S01]  /*1eca0*/  SHF.R.U64 R3, R2, R16, R3 ;  /* 0x0000001002037219 */ /* 0x002fe20000001203 */
[----:B--2---:R-:W-:Y:S01]  /*1ecb0*/  VIADD R5, R14, 0xffffffff ;  /* 0xffffffff0e057836 */ /* 0x004fe20000000000 */
[----:B------:R-:W-:Y:S01]  /*1ecc0*/  LOP3.LUT R0, R13, R24, RZ, 0xc0, !PT ;  /* 0x000000180d007212 */ /* 0x000fe200078ec0ff */
[----:B------:R-:W-:Y:S02]  /*1ecd0*/  IMAD.MOV R12, RZ, RZ, -R12 ;  /* 0x000000ffff0c7224 */ /* 0x000fe400078e0a0c */
[----:B------:R-:W-:Y:S02]  /*1ece0*/  IMAD.MOV R2, RZ, RZ, -R3 ;  /* 0x000000ffff027224 */ /* 0x000fe400078e0a03 */
[----:B------:R-:W-:Y:S01]  /*1ecf0*/  IMAD R4, R22, R3, R0 ;  /* 0x0000000316047224 */ /* 0x000fe200078e0200 */
[----:B------:R-:W-:Y:S01]  /*1ed00*/  LOP3.LUT R3, R8, R5, RZ, 0xc0, !PT ;  /* 0x0000000508037212 */ /* 0x000fe200078ec0ff */
[----:B------:R-:W-:Y:S02]  /*1ed10*/  @P4 IMAD R19, R17, R12, R10 ;  /* 0x0000000c11134224 */ /* 0x000fe400078e020a */
[----:B0-----:R-:W-:-:S02]  /*1ed20*/  IMAD R0, R2, R18, R15 ;  /* 0x0000001202007224 */ /* 0x001fc400078e020f */
[----:B------:R-:W-:Y:S02]  /*1ed30*/  IMAD R4, R4, R23, R19 ;  /* 0x0000001704047224 */ /* 0x000fe400078e0213 */
[----:B------:R-:W-:Y:S02]  /*1ed40*/  IMAD R3, R0, R14, R3 ;  /* 0x0000000e00037224 */ /* 0x000fe400078e0203 */
[----:B------:R-:W-:Y:S02]  /*1ed50*/  IMAD.MOV.U32 R2, RZ, RZ, 0x1 ;  /* 0x00000001ff027424 */ /* 0x000fe400078e00ff */
[----:B------:R-:W-:Y:S01]  /*1ed60*/  IMAD.MOV.U32 R6, RZ, RZ, R11 ;  /* 0x000000ffff067224 */ /* 0x000fe200078e000b */
[----:B------:R-:W-:Y:S02]  /*1ed70*/  SEL R5, R3, R4, !P4 ;  /* 0x0000000403057207 */ /* 0x000fe40006000000 */
[----:B------:R-:W-:Y:S02]  /*1ed80*/  PRMT R0, R2, 0x7610, R0 ;  /* 0x0000761002007816 */ /* 0x000fe40000000000 */
[----:B------:R-:W-:-:S07]  /*1ed90*/  SEL R4, R4, R3, !P4 ;  /* 0x0000000304047207 */ /* 0x000fce0006000000 */
.L_x_487:
[----:B------:R-:W-:-:S08]  /*1eda0*/  NOP ;  /* 0x0000000000007918 */ /* 0x000fd00000000000 */
[----:B------:R-:W0:-:S00]  /*1edb0*/  USETMAXREG.DEALLOC.CTAPOOL 0x28 ;  /* 0x00000028000079c8 */ /* 0x000e0000080e0500 */
[----:B------:R-:W-:-:S13]  /*1edc0*/  ISETP.NE.AND P0, PT, RZ, UR6, PT ;  /* 0x00000006ff007c0c */ /* 0x000fda000bf05270 */
[----:B------:R-:W-:Y:S05]  /*1edd0*/  @P0 EXIT ;  /* 0x000000000000094d */ /* 0x000fea0003800000 */
[----:B0-----:R-:W-:Y:S01]  /*1ede0*/  LOP3.LUT P0, RZ, R0, 0xff, RZ, 0xc0, !PT ;  /* 0x000000ff00ff7812 */ /* 0x001fe2000780c0ff */
[----:B------:R-:W-:Y:S02]  /*1edf0*/  IMAD.MOV.U32 R8, RZ, RZ, 0x1 ;  /* 0x00000001ff087424 */ /* 0x000fe400078e00ff */
[----:B------:R-:W-:-:S10]  /*1ee00*/  IMAD.MOV.U32 R0, RZ, RZ, RZ ;  /* 0x000000ffff007224 */ /* 0x000fd400078e00ff */
[----:B------:R-:W-:Y:S05]  /*1ee10*/  @!P0 BRA `(.L_x_490) ;  /* 0x0000000c00508947 */ /* 0x000fea0003800000 */
[----:B------:R-:W0:Y:S01]  /*1ee20*/  LDC R0, c[0x0][0x28c] ;  /* 0x0000a300ff007b82 */ /* 0x000e220000000800 */
[----:B------:R-:W1:Y:S01]  /*1ee30*/  S2R R2, SR_TID.X ;  /* 0x0000000000027919 */ /* 0x000e620000002100 */
[----:B------:R-:W-:Y:S01]  /*1ee40*/  ULDC UR5, c[0x0][0x658] ;  /* 0x0001960000057ab9 */ /* 0x000fe20000000800 */
[----:B------:R-:W-:Y:S01]  /*1ee50*/  UMOV UR6, 0xffffffff ;  /* 0xffffffff00067882 */ /* 0x000fe20000000000 */
[----:B------:R-:W-:Y:S01]  /*1ee60*/  UMOV UR9, 0x1 ;  /* 0x0000000100097882 */ /* 0x000fe20000000000 */
[----:B------:R-:W-:Y:S01]  /*1ee70*/  USHF.L.U32 UR10, UR6, UR5, URZ ;  /* 0x00000005060a7299 */ /* 0x000fe2000800063f */
[----:B------:R-:W-:Y:S01]  /*1ee80*/  BSSY B0, `(.L_x_490) ;  /* 0x00000cd000007945 */ /* 0x000fe20003800000 */
[----:B------:R-:W-:Y:S01]  /*1ee90*/  ULDC UR8, c[0x0][0xc] ;  /* 0x0000030000087ab9 */ /* 0x000fe20000000800 */
[----:B------:R-:W-:Y:S01]  /*1eea0*/  USHF.L.U32 UR5, UR9, UR5, URZ ;  /* 0x0000000509057299 */ /* 0x000fe2000800063f */
[----:B------:R-:W-:Y:S01]  /*1eeb0*/  IMAD.MOV.U32 R11, RZ, RZ, 0x1 ;  /* 0x00000001ff0b7424 */ /* 0x000fe200078e00ff */
[----:B------:R-:W-:Y:S01]  /*1eec0*/  ULDC UR4, c[0x0][0x600] ;  /* 0x0001800000047ab9 */ /* 0x000fe20000000800 */
[----:B------:R-:W-:Y:S01]  /*1eed0*/  ULDC UR9, c[0x0][0x10] ;  /* 0x0000040000097ab9 */ /* 0x000fe20000000800 */
[----:B------:R-:W-:Y:S01]  /*1eee0*/  ULDC UR6, c[0x0][0x14] ;  /* 0x0000050000067ab9 */ /* 0x000fe20000000800 */
[----:B------:R-:W-:Y:S01]  /*1eef0*/  UIMAD.WIDE.U32 UR8, UR8, UR9, URZ ;  /* 0x00000009080872a5 */ /* 0x000fe2000f8e003f */
[----:B------:R-:W-:Y:S01]  /*1ef00*/  IMAD.MOV.U32 R8, RZ, RZ, 0x1 ;  /* 0x00000001ff087424 */ /* 0x000fe200078e00ff */
[----:B------:R-:W-:-:S02]  /*1ef10*/  ULOP3.LUT UR21, UR7, 0x2, URZ, 0xfc, !UPT ;  /* 0x0000000207157892 */ /* 0x000fc4000f8efc3f */
[----:B------:R-:W-:Y:S02]  /*1ef20*/  UIMAD.WIDE.U32 UR22, UR8, UR6, URZ ;  /* 0x00000006081672a5 */ /* 0x000fe4000f8e003f */
[----:B------:R-:W-:Y:S02]  /*1ef30*/  UIMAD UR13, UR9, UR6, URZ ;  /* 0x00000006090d72a4 */ /* 0x000fe4000f8e023f */
[----:B------:R-:W-:Y:S02]  /*1ef40*/  UIADD3 UR4, UR4, -0x1, URZ ;  /* 0xffffffff04047890 */ /* 0x000fe4000fffe03f */
[----:B------:R-:W-:Y:S01]  /*1ef50*/  ULOP3.LUT UR19, URZ, UR10, URZ, 0x33, !UPT ;  /* 0x0000000a3f137292 */ /* 0x000fe2000f8e333f */
[----:B0-----:R-:W-:Y:S01]  /*1ef60*/  VIADD R0, R0, 0x3f ;  /* 0x0000003f00007836 */ /* 0x001fe20000000000 */
[----:B------:R-:W-:Y:S01]  /*1ef70*/  UIADD3 UR13, UR23, UR13, URZ ;  /* 0x0000000d170d7290 */ /* 0x000fe2000fffe03f */
[----:B------:R-:W-:-:S03]  /*1ef80*/  ULDC.64 UR24, c[0x0][0x198] ;  /* 0x0000660000187ab9 */ /* 0x000fc60000000a00 */
[----:B------:R-:W-:-:S04]  /*1ef90*/  SHF.R.S32.HI R3, RZ, 0x1f, R0 ;  /* 0x0000001fff037819 */ /* 0x000fc80000011400 */
[----:B------:R-:W-:Y:S01]  /*1efa0*/  LEA.HI R3, R3, R0, RZ, 0x6 ;  /* 0x0000000003037211 */ /* 0x000fe200078f30ff */
[----:B------:R-:W-:Y:S01]  /*1efb0*/  IMAD.MOV.U32 R0, RZ, RZ, RZ ;  /* 0x000000ffff007224 */ /* 0x000fe200078e00ff */
[C---:B-1----:R-:W-:Y:S02]  /*1efc0*/  LOP3.LUT P3, RZ, R2.reuse, 0x7f, RZ, 0xc0, !PT ;  /* 0x0000007f02ff7812 */ /* 0x042fe4000786c0ff */
[----:B------:R-:W-:Y:S02]  /*1efd0*/  SHF.R.S32.HI R13, RZ, 0x6, R3 ;  /* 0x00000006ff0d7819 */ /* 0x000fe40000011403 */
[----:B------:R-:W-:-:S03]  /*1efe0*/  LOP3.LUT P0, RZ, R2, 0x1f, RZ, 0xc0, !PT ;  /* 0x0000001f02ff7812 */ /* 0x000fc6000780c0ff */
[----:B------:R-:W-:Y:S01]  /*1eff0*/  VIADD R10, R13, 0x1 ;  /* 0x000000010d0a7836 */ /* 0x000fe20000000000 */
[----:B------:R-:W-:-:S13]  /*1f000*/  PLOP3.LUT P0, PT, P0, P3, PT, 0x8a, 0x0 ;  /* 0x000000000000781c */ /* 0x000fda0000707172 */
.L_x_502:
[----:B------:R-:W-:-:S03]  /*1f010*/  UMOV UR6, 0xffffffff ;  /* 0xffffffff00067882 */ /* 0x000fc60000000000 */
[----:B------:R-:W-:Y:S05]  /*1f020*/  BRA.DIV UR6, `(.L_x_491) ;  /* 0x0000001206587947 */ /* 0x000fea000b800000 */
[----:B------:R-:W-:-:S13]  /*1f030*/  ELECT P1, URZ, PT ;  /* 0x00000000003f782f */ /* 0x000fda0003820000 */
.L_x_517:
[----:B------:R-:W0:Y:S01]  /*1f040*/  LDC R2, c[0x0][0x28c] ;  /* 0x0000a300ff027b82 */ /* 0x000e220000000800 */
[----:B------:R-:W-:Y:S01]  /*1f050*/  BSSY B1, `(.L_x_492) ;  /* 0x0000038000017945 */ /* 0x000fe20003800000 */
[----:B0-----:R-:W-:-:S13]  /*1f060*/  ISETP.LT.OR P1, PT, R2, 0x1, !P1 ;  /* 0x000000010200780c */ /* 0x001fda0004f21670 */
[----:B------:R-:W-:Y:S05]  /*1f070*/  @P1 BRA `(.L_x_493) ;  /* 0x0000000000d41947 */ /* 0x000fea0003800000 */
[----:B------:R-:W-:Y:S02]  /*1f080*/  IMAD R14, R4, 0xc0, RZ ;  /* 0x000000c0040e7824 */ /* 0x000fe400078e02ff */
[----:B------:R-:W-:Y:S02]  /*1f090*/  IMAD R9, R5, 0xe0, RZ ;  /* 0x000000e005097824 */ /* 0x000fe400078e02ff */
[----:B------:R-:W-:Y:S02]  /*1f0a0*/  IMAD.MOV.U32 R16, RZ, RZ, RZ ;  /* 0x000000ffff107224 */ /* 0x000fe400078e00ff */
[----:B------:R-:W-:Y:S02]  /*1f0b0*/  IMAD.MOV.U32 R2, RZ, RZ, R10 ;  /* 0x000000ffff027224 */ /* 0x000fe400078e000a */
[----:B------:R-:W-:Y:S02]  /*1f0c0*/  IMAD.MOV.U32 R3, RZ, RZ, R8 ;  /* 0x000000ffff037224 */ /* 0x000fe400078e0008 */
[----:B------:R-:W-:-:S07]  /*1f0d0*/  IMAD.MOV.U32 R4, RZ, RZ, R0 ;  /* 0x000000ffff047224 */ /* 0x000fce00078e0000 */
.L_x_497:
[----:B------:R-:W0:Y:S01]  /*1f0e0*/  S2R R12, SR_CgaCtaId ;  /* 0x00000000000c7919 */ /* 0x000e220000008800 */
[----:B------:R-:W-:Y:S01]  /*1f0f0*/  MOV R5, 0x400 ;  /* 0x0000040000057802 */ /* 0x000fe20000000f00 */
[----:B------:R-:W1:Y:S03]  /*1f100*/  @!P3 LDC R7, c[0x0][0x500] ;  /* 0x00014000ff07bb82 */ /* 0x000e660000000800 */
[----:B0-----:R-:W-:Y:S02]  /*1f110*/  LEA R15, R12, R5, 0x18 ;  /* 0x000000050c0f7211 */ /* 0x001fe400078ec0ff */
[----:B------:R-:W-:-:S03]  /*1f120*/  SHF.L.U32 R5, R3, 0x1f, RZ ;  /* 0x0000001f03057819 */ /* 0x000fc600000006ff */
[----:B------:R-:W-:-:S04]  /*1f130*/  IMAD R12, R4, 0x8, R15 ;  /* 0x00000008040c7824 */ /* 0x000fc800078e020f */
[----:B------:R-:W0:Y:S02]  /*1f140*/  SYNCS.PHASECHK.TRANS64.TRYWAIT P1, [R12+URZ+0x40], R5 ;  /* 0x000040050c0075a7 */ /* 0x000e24000802017f */
[----:B01----:R-:W-:Y:S05]  /*1f150*/  @!P1 BRA `(.L_x_494) ;  /* 0x00000010002c9947 */ /* 0x003fea0003800000 */
.L_x_518:
[----:B------:R-:W-:Y:S01]  /*1f160*/  UPRMT UR6, UR21, 0x9910, URZ ;  /* 0x0000991015067896 */ /* 0x000fe2000800003f */
[----:B------:R1:W-:Y:S03]  /*1f170*/  @!P3 SYNCS.ARRIVE.TRANS64 RZ, [R12+URZ], R7 ;  /* 0x000000070cffb9a7 */ /* 0x0003e6000800003f */
[----:B------:R-:W-:-:S06]  /*1f180*/  UISETP.NE.AND UP0, UPT, UR6, 0x2, UPT ;  /* 0x000000020600788c */ /* 0x000fcc000bf05270 */
[----:B------:R-:W-:-:S13]  /*1f190*/  PLOP3.LUT P1, PT, PT, PT, UP0, 0x80, 0x0 ;  /* 0x000000000000781c */ /* 0x000fda0003f2f008 */
[----:B-1----:R-:W-:Y:S05]  /*1f1a0*/  @P1 BRA `(.L_x_495) ;  /* 0x0000000000041947 */ /* 0x002fea0003800000 */
[----:B------:R-:W-:Y:S01]  /*1f1b0*/  BPT.TRAP 0x1 ;  /* 0x000000040000795c */ /* 0x000fe20000300000 */
.L_x_495:
[----:B------:R-:W-:Y:S05]  /*1f1c0*/  @P0 BRA `(.L_x_496) ;  /* 0x0000000000040947 */ /* 0x000fea0003800000 */
[----:B------:R-:W-:Y:S01]  /*1f1d0*/  BPT.TRAP 0x1 ;  /* 0x000000040000795c */ /* 0x000fe20000300000 */
.L_x_496:
[--C-:B0-----:R-:W-:Y:S01]  /*1f1e0*/  IMAD R5, R4, 0x3000, R15.reuse ;  /* 0x0000300004057824 */ /* 0x101fe200078e020f */
[----:B------:R-:W-:Y:S01]  /*1f1f0*/  R2UR UR9, R12 ;  /* 0x000000000c0972ca */ /* 0x000fe200000e0000 */
[----:B------:R-:W-:Y:S01]  /*1f200*/  IMAD R15, R4, 0x3800, R15 ;  /* 0x00003800040f7824 */ /* 0x000fe200078e020f */
[----:B------:R-:W-:Y:S01]  /*1f210*/  UIADD3 UR14, UP0, UR24, 0xf0, URZ ;  /* 0x000000f0180e7890 */ /* 0x000fe2000ff1e03f */
[----:B------:R-:W-:Y:S01]  /*1f220*/  VIADD R2, R2, 0xffffffff ;  /* 0xffffffff02027836 */ /* 0x000fe20000000000 */
[----:B------:R-:W-:Y:S01]  /*1f230*/  R2UR UR6, R5 ;  /* 0x00000000050672ca */ /* 0x000fe200000e0000 */
[----:B------:R-:W-:Y:S01]  /*1f240*/  UIADD3 UR26, UP1, UR24, 0x1f0, URZ ;  /* 0x000001f0181a7890 */ /* 0x000fe2000ff3e03f */
[----:B------:R-:W-:Y:S01]  /*1f250*/  R2UR UR8, R15 ;  /* 0x000000000f0872ca */ /* 0x000fe200000e0000 */
[----:B------:R-:W-:Y:S01]  /*1f260*/  UIADD3.X UR15, URZ, UR25, URZ, UP0, !UPT ;  /* 0x000000193f0f7290 */ /* 0x000fe200087fe43f */
[----:B------:R-:W-:Y:S01]  /*1f270*/  R2UR UR11, R14 ;  /* 0x000000000e0b72ca */ /* 0x000fe200000e0000 */
[----:B------:R-:W-:Y:S01]  /*1f280*/  VIADD R4, R4, 0x1 ;  /* 0x0000000104047836 */ /* 0x000fe20000000000 */
[----:B------:R-:W-:Y:S01]  /*1f290*/  R2UR UR10, R16 ;  /* 0x00000000100a72ca */ /* 0x000fe200000e0000 */
[----:B------:R-:W-:Y:S01]  /*1f2a0*/  UIADD3.X UR27, URZ, UR25, URZ, UP1, !UPT ;  /* 0x000000193f1b7290 */ /* 0x000fe20008ffe43f */
[----:B------:R-:W-:Y:S01]  /*1f2b0*/  R2UR UR12, R6 ;  /* 0x00000000060c72ca */ /* 0x000fe200000e0000 */
[----:B------:R-:W-:Y:S01]  /*1f2c0*/  UMOV UR16, 0x0 ;  /* 0x0000000000107882 */ /* 0x000fe20000000000 */
[----:B------:R-:W-:Y:S01]  /*1f2d0*/  R2UR UR20, R9 ;  /* 0x00000000091472ca */ /* 0x000fe200000e0000 */
[----:B------:R-:W-:Y:S01]  /*1f2e0*/  UMOV UR17, 0x10000000 ;  /* 0x1000000000117882 */ /* 0x000fe20000000000 */
[----:B------:R-:W-:Y:S01]  /*1f2f0*/  ISETP.GT.AND P2, PT, R2, 0x1, PT ;  /* 0x000000010200780c */ /* 0x000fe20003f44270 */
[----:B------:R-:W-:Y:S01]  /*1f300*/  UIADD3 UR6, UR6, 0x180, URZ ;  /* 0x0000018006067890 */ /* 0x000fe2000fffe03f */
[----:B------:R-:W-:Y:S01]  /*1f310*/  ISETP.NE.AND P1, PT, R4, 0x8, PT ;  /* 0x000000080400780c */ /* 0x000fe20003f25270 */
[----:B------:R-:W-:Y:S01]  /*1f320*/  UIADD3 UR18, UR8, 0x18180, URZ ;  /* 0x0001818008127890 */ /* 0x000fe2000fffe03f */
[----:B------:R-:W-:-:S02]  /*1f330*/  VIADD R16, R16, 0x40 ;  /* 0x0000004010107836 */ /* 0x000fc40000000000 */
[----:B------:R-:W-:Y:S02]  /*1f340*/  SEL R12, RZ, 0x1, P1 ;  /* 0x00000001ff0c7807 */ /* 0x000fe40000800000 */
[----:B------:R-:W-:Y:S01]  /*1f350*/  UMOV UR8, UR6 ;  /* 0x0000000600087c82 */ /* 0x000fe20008000000 */
[----:B------:R-:W-:Y:S01]  /*1f360*/  SEL R4, R4, RZ, P1 ;  /* 0x000000ff04047207 */ /* 0x000fe20000800000 */
[----:B------:R0:W-:Y:S01]  /*1f370*/  UTMALDG.3D [UR8], [UR14], desc[UR16] ;  /* 0x000010080e0075b4 */ /* 0x0001e20008011000 */
[----:B------:R-:W-:Y:S01]  /*1f380*/  LOP3.LUT R3, R3, R12, RZ, 0x3c, !PT ;  /* 0x0000000c03037212 */ /* 0x000fe200078e3cff */
[----:B0-----:R-:W-:Y:S01]  /*1f390*/  UMOV UR8, UR18 ;  /* 0x0000001200087c82 */ /* 0x001fe20008000000 */
[----:B------:R-:W-:Y:S02]  /*1f3a0*/  UMOV UR11, UR20 ;  /* 0x00000014000b7c82 */ /* 0x000fe40008000000 */
[----:B------:R0:W-:Y:S02]  /*1f3b0*/  UTMALDG.3D [UR8], [UR26], desc[UR16] ;  /* 0x000010081a0075b4 */ /* 0x0001e40008011000 */
[----:B0-----:R-:W-:Y:S05]  /*1f3c0*/  @P2 BRA `(.L_x_497) ;  /* 0xfffffffc00442947 */ /* 0x001fea000383ffff */
.L_x_493:
[----:B------:R-:W-:Y:S05]  /*1f3d0*/  BSYNC B1 ;  /* 0x0000000000017941 */ /* 0x000fea0003800000 */
.L_x_492:
[----:B------:R-:W2:Y:S01]  /*1f3e0*/  LDL.LU R18, [R1+0x374] ;  /* 0x0003740001127983 */ /* 0x000ea20000300800 */
[----:B------:R-:W-:Y:S01]  /*1f3f0*/  LOP3.LUT P2, RZ, R11, 0xff, RZ, 0xc0, !PT ;  /* 0x000000ff0bff7812 */ /* 0x000fe2000784c0ff */
[C---:B------:R-:W-:Y:S01]  /*1f400*/  IMAD.IADD R0, R13.reuse, 0x1, R0 ;  /* 0x000000010d007824 */ /* 0x040fe200078e0200 */
[----:B------:R-:W-:Y:S01]  /*1f410*/  ULDC.64 UR8, c[0x0][0x650] ;  /* 0x0001940000087ab9 */ /* 0x000fe20000000a00 */
[----:B------:R-:W3:Y:S01]  /*1f420*/  LDL.LU R17, [R1+0x378] ;  /* 0x0003780001117983 */ /* 0x000ee20000300800 */
[----:B------:R-:W-:Y:S01]  /*1f430*/  BSSY B1, `(.L_x_498) ;  /* 0x000006f000017945 */ /* 0x000fe20003800000 */
[----:B------:R-:W-:Y:S01]  /*1f440*/  IMAD.MOV.U32 R5, RZ, RZ, -0x1 ;  /* 0xffffffffff057424 */ /* 0x000fe200078e00ff */
[----:B------:R-:W-:Y:S01]  /*1f450*/  ISETP.GT.U32.AND P1, PT, R0, 0x7, PT ;  /* 0x000000070000780c */ /* 0x000fe20003f24070 */
[----:B------:R-:W-:Y:S01]  /*1f460*/  IMAD.MOV.U32 R6, RZ, RZ, -0x1 ;  /* 0xffffffffff067424 */ /* 0x000fe200078e00ff */
[----:B------:R-:W-:Y:S02]  /*1f470*/  SHF.R.U32.HI R2, RZ, 0x3, R0 ;  /* 0x00000003ff027819 */ /* 0x000fe40000011600 */
[----:B------:R-:W-:-:S02]  /*1f480*/  ISETP.LT.U32.AND P1, PT, R13, 0x8, P1 ;  /* 0x000000080d00780c */ /* 0x000fc40000f21070 */
[----:B------:R-:W-:Y:S01]  /*1f490*/  LOP3.LUT R2, R2, 0x1, RZ, 0xc0, !PT ;  /* 0x0000000102027812 */ /* 0x000fe200078ec0ff */
[----:B------:R-:W0:Y:S01]  /*1f4a0*/  @P2 S2R R4, SR_CgaCtaId ;  /* 0x0000000000042919 */ /* 0x000e220000008800 */
[----:B------:R-:W-:Y:S02]  /*1f4b0*/  @P2 MOV R3, 0x400 ;  /* 0x0000040000032802 */ /* 0x000fe40000000f00 */
[----:B------:R-:W-:Y:S02]  /*1f4c0*/  LOP3.LUT R0, R0, 0x7, RZ, 0xc0, !PT ;  /* 0x0000000700007812 */ /* 0x000fe400078ec0ff */
[----:B------:R-:W-:Y:S02]  /*1f4d0*/  PRMT R11, RZ, 0x7610, R11 ;  /* 0x00007610ff0b7816 */ /* 0x000fe4000000000b */
[----:B0-----:R-:W-:Y:S01]  /*1f4e0*/  @P2 LEA R3, R4, R3, 0x18 ;  /* 0x0000000304032211 */ /* 0x001fe200078ec0ff */
[----:B------:R-:W-:-:S03]  /*1f4f0*/  IMAD.MOV.U32 R4, RZ, RZ, -0x1 ;  /* 0xffffffffff047424 */ /* 0x000fc600078e00ff */
[----:B------:R0:W-:Y:S01]  /*1f500*/  @P2 SYNCS.ARRIVE.TRANS64.A1T0 RZ, [R3+URZ+0x98], RZ ;  /* 0x000098ff03ff29a7 */ /* 0x0001e2000810003f */
[----:B------:R-:W-:-:S04]  /*1f510*/  ISETP.NE.U32.AND P2, PT, R2, 0x1, PT ;  /* 0x000000010200780c */ /* 0x000fc80003f45070 */
[----:B------:R-:W-:Y:S02]  /*1f520*/  ISETP.GT.U32.AND P2, PT, R13, 0x7, !P2 ;  /* 0x000000070d00780c */ /* 0x000fe40005744070 */
[----:B0-----:R-:W-:Y:S02]  /*1f530*/  SEL R3, RZ, 0x1, !P1 ;  /* 0x00000001ff037807 */ /* 0x001fe40004800000 */
[----:B------:R-:W-:-:S04]  /*1f540*/  SEL R2, RZ, 0x1, !P2 ;  /* 0x00000001ff027807 */ /* 0x000fc80005000000 */
[----:B------:R-:W-:Y:S02]  /*1f550*/  LOP3.LUT R8, R2, R8, R3, 0x96, !PT ;  /* 0x0000000802087212 */ /* 0x000fe400078e9603 */
[----:B------:R-:W-:Y:S02]  /*1f560*/  PRMT R2, RZ, 0x7610, R2 ;  /* 0x00007610ff027816 */ /* 0x000fe40000000002 */
[----:B---3--:R-:W-:-:S04]  /*1f570*/  IADD3 R17, P5, R17, UR22, RZ ;  /* 0x0000001611117c10 */ /* 0x008fc8000ffbe0ff */
[----:B--2---:R-:W-:Y:S01]  /*1f580*/  IADD3.X R18, R18, UR13, RZ, P5, !PT ;  /* 0x0000000d12127c10 */ /* 0x004fe2000affe4ff */
[----:B------:R0:W-:Y:S01]  /*1f590*/  STL [R1+0x378], R17 ;  /* 0x0003781101007387 */ /* 0x0001e20000100800 */
[----:B------:R-:W-:-:S03]  /*1f5a0*/  ISETP.GE.U32.AND P5, PT, R17, UR8, PT ;  /* 0x0000000811007c0c */ /* 0x000fc6000bfa6070 */
[----:B------:R0:W-:Y:S01]  /*1f5b0*/  STL [R1+0x374], R18 ;  /* 0x0003741201007387 */ /* 0x0001e20000100800 */
[----:B------:R-:W-:-:S13]  /*1f5c0*/  ISETP.GE.U32.AND.EX P1, PT, R18, UR9, PT, P5 ;  /* 0x0000000912007c0c */ /* 0x000fda000bf26150 */
[----:B0-----:R-:W-:Y:S05]  /*1f5d0*/  @P1 BRA `(.L_x_499) ;  /* 0x0000000400501947 */ /* 0x001fea0003800000 */
[----:B------:R-:W-:Y:S01]  /*1f5e0*/  ULDC.64 UR8, c[0x0][0x628] ;  /* 0x00018a0000087ab9 */ /* 0x000fe20000000a00 */
[----:B------:R-:W0:Y:S01]  /*1f5f0*/  S2R R12, SR_CTAID.X ;  /* 0x00000000000c7919 */ /* 0x000e220000002500 */
[----:B------:R-:W-:Y:S01]  /*1f600*/  ISETP.NE.U32.AND P1, PT, RZ, UR8, PT ;  /* 0x00000008ff007c0c */ /* 0x000fe2000bf25070 */
[----:B------:R-:W-:Y:S01]  /*1f610*/  ULDC UR10, c[0x0][0x630] ;  /* 0x00018c00000a7ab9 */ /* 0x000fe20000000800 */
[----:B------:R-:W-:Y:S01]  /*1f620*/  IMAD.MOV.U32 R2, RZ, RZ, R17 ;  /* 0x000000ffff027224 */ /* 0x000fe200078e0011 */
[----:B------:R-:W1:Y:S01]  /*1f630*/  S2R R9, SR_CTAID.Y ;  /* 0x0000000000097919 */ /* 0x000e620000002600 */
[----:B------:R-:W-:Y:S01]  /*1f640*/  ISETP.NE.AND.EX P1, PT, RZ, UR9, PT, P1 ;  /* 0x00000009ff007c0c */ /* 0x000fe2000bf25310 */
[----:B------:R-:W-:-:S12]  /*1f650*/  IMAD.MOV.U32 R3, RZ, RZ, R18 ;  /* 0x000000ffff037224 */ /* 0x000fd800078e0012 */
[----:B------:R-:W-:Y:S05]  /*1f660*/  @!P1 BRA `(.L_x_500) ;  /* 0x0000000000289947 */ /* 0x000fea0003800000 */
[----:B------:R-:W-:Y:S02]  /*1f670*/  ULDC UR6, c[0x0][0x634] ;  /* 0x00018d0000067ab9 */ /* 0x000fe40000000800 */
[----:B------:R-:W-:-:S05]  /*1f680*/  IADD3 R7, P1, R17, UR6, RZ ;  /* 0x0000000611077c10 */ /* 0x000fca000ff3e0ff */
[----:B------:R-:W-:-:S04]  /*1f690*/  IMAD.X R15, RZ, RZ, R18, P1 ;  /* 0x000000ffff0f7224 */ /* 0x000fc800008e0612 */
[----:B------:R-:W-:-:S04]  /*1f6a0*/  IMAD.WIDE.U32 R4, R15, UR8, RZ ;  /* 0x000000080f047c25 */ /* 0x000fc8000f8e00ff */
[----:B------:R-:W-:-:S04]  /*1f6b0*/  IMAD.WIDE.U32 R4, P1, R7, UR9, R4 ;  /* 0x0000000907047c25 */ /* 0x000fc8000f820004 */
[----:B------:R-:W-:-:S04]  /*1f6c0*/  IMAD.WIDE.U32 R6, R7, UR8, RZ ;  /* 0x0000000807067c25 */ /* 0x000fc8000f8e00ff */
[----:B------:R-:W-:Y:S01]  /*1f6d0*/  IMAD.X R3, RZ, RZ, RZ, P1 ;  /* 0x000000ffff037224 */ /* 0x000fe200008e06ff */
[----:B------:R-:W-:Y:S01]  /*1f6e0*/  IADD3 RZ, P1, R7, R4, RZ ;  /* 0x0000000407ff7210 */ /* 0x000fe20007f3e0ff */
[----:B------:R-:W-:-:S04]  /*1f6f0*/  IMAD.MOV.U32 R2, RZ, RZ, R5 ;  /* 0x000000ffff027224 */ /* 0x000fc800078e0005 */
[----:B------:R-:W-:-:S08]  /*1f700*/  IMAD.WIDE.U32.X R2, R15, UR9, R2, P1 ;  /* 0x000000090f027c25 */ /* 0x000fd000088e0402 */
.L_x_500:
[--C-:B------:R-:W-:Y:S01]  /*1f710*/  SHF.R.U64 R6, R2, UR10, R3.reuse ;  /* 0x0000000a02067c19 */ /* 0x100fe20008001203 */
[----:B------:R-:W-:Y:S01]  /*1f720*/  ULDC.64 UR8, c[0x0][0x620] ;  /* 0x0001880000087ab9 */ /* 0x000fe20000000a00 */
[----:B------:R-:W-:Y:S01]  /*1f730*/  SHF.R.U32.HI R2, RZ, UR10, R3 ;  /* 0x0000000aff027c19 */ /* 0x000fe20008011603 */
[----:B------:R-:W-:Y:S01]  /*1f740*/  IMAD.MOV.U32 R3, RZ, RZ, R18 ;  /* 0x000000ffff037224 */ /* 0x000fe200078e0012 */
[----:B------:R-:W-:Y:S01]  /*1f750*/  IADD3 R5, P1, RZ, -R6, RZ ;  /* 0x80000006ff057210 */ /* 0x000fe20007f3e0ff */
[----:B------:R-:W-:Y:S01]  /*1f760*/  ULDC UR6, c[0x0][0x150] ;  /* 0x0000540000067ab9 */ /* 0x000fe20000000800 */
[----:B0-----:R-:W-:Y:S01]  /*1f770*/  I2FP.F32.U32 R7, R12 ;  /* 0x0000000c00077245 */ /* 0x001fe20000201000 */
[----:B------:R-:W0:Y:S01]  /*1f780*/  LDC R19, c[0x0][0x144] ;  /* 0x00005100ff137b82 */ /* 0x000e220000000800 */
[----:B------:R-:W-:Y:S01]  /*1f790*/  ULDC.64 UR10, c[0x0][0x640] ;  /* 0x00019000000a7ab9 */ /* 0x000fe20000000a00 */
[----:B------:R-:W-:Y:S01]  /*1f7a0*/  IMAD.X R2, RZ, RZ, ~R2, P1 ;  /* 0x000000ffff027224 */ /* 0x000fe200008e0e02 */
[----:B------:R-:W-:-:S03]  /*1f7b0*/  ISETP.NE.U32.AND P1, PT, RZ, UR10, PT ;  /* 0x0000000aff007c0c */ /* 0x000fc6000bf25070 */
[----:B------:R-:W-:Y:S01]  /*1f7c0*/  IMAD R4, R2, UR8, RZ ;  /* 0x0000000802047c24 */ /* 0x000fe2000f8e02ff */
[----:B------:R-:W-:Y:S01]  /*1f7d0*/  ISETP.NE.AND.EX P1, PT, RZ, UR11, PT, P1 ;  /* 0x0000000bff007c0c */ /* 0x000fe2000bf25310 */
[----:B------:R-:W-:Y:S01]  /*1f7e0*/  IMAD.MOV.U32 R2, RZ, RZ, R17 ;  /* 0x000000ffff027224 */ /* 0x000fe200078e0011 */
[----:B------:R-:W2:Y:S03]  /*1f7f0*/  LDC R14, c[0x0][0x148] ;  /* 0x00005200ff0e7b82 */ /* 0x000ea60000000800 */
[----:B------:R-:W-:Y:S01]  /*1f800*/  IMAD.WIDE.U32 R2, R5, UR8, R2 ;  /* 0x0000000805027c25 */ /* 0x000fe2000f8e0002 */
[----:B------:R-:W-:-:S03]  /*1f810*/  ULDC UR8, c[0x0][0x154] ;  /* 0x0000550000087ab9 */ /* 0x000fc60000000800 */
[----:B------:R-:W-:Y:S02]  /*1f820*/  IMAD R5, R5, UR9, R4 ;  /* 0x0000000905057c24 */ /* 0x000fe4000f8e0204 */
[----:B------:R-:W-:Y:S01]  /*1f830*/  FMUL R4, R7, UR6 ;  /* 0x0000000607047c20 */ /* 0x000fe20008400000 */
[----:B------:R-:W-:Y:S01]  /*1f840*/  ULDC UR6, c[0x0][0x618] ;  /* 0x0001860000067ab9 */ /* 0x000fe20000000800 */
[----:B------:R-:W-:Y:S01]  /*1f850*/  ULDC UR9, c[0x0][0x608] ;  /* 0x0001820000097ab9 */ /* 0x000fe20000000800 */
[----:B------:R-:W-:-:S03]  /*1f860*/  IMAD.IADD R3, R3, 0x1, R5 ;  /* 0x0000000103037824 */ /* 0x000fc600078e0205 */
[----:B------:R-:W3:Y:S02]  /*1f870*/  F2I.U32.TRUNC.NTZ R4, R4 ;  /* 0x0000000400047305 */ /* 0x000ee4000020f000 */
[----:B------:R-:W-:Y:S02]  /*1f880*/  SHF.R.U64 R7, R2, UR6, R3 ;  /* 0x0000000602077c19 */ /* 0x000fe40008001203 */
[----:B-1----:R-:W-:-:S05]  /*1f890*/  I2FP.F32.U32 R2, R9 ;  /* 0x0000000900027245 */ /* 0x002fca0000201000 */
[----:B------:R-:W-:Y:S01]  /*1f8a0*/  FMUL R5, R2, UR8 ;  /* 0x0000000802057c20 */ /* 0x000fe20008400000 */
[----:B------:R-:W-:Y:S01]  /*1f8b0*/  SHF.R.U32.HI R2, RZ, UR6, R3 ;  /* 0x00000006ff027c19 */ /* 0x000fe20008011603 */
[----:B------:R-:W-:Y:S02]  /*1f8c0*/  ULDC UR6, c[0x0][0x658] ;  /* 0x0001960000067ab9 */ /* 0x000fe40000000800 */
[----:B------:R1:W4:Y:S01]  /*1f8d0*/  F2I.U32.TRUNC.NTZ R18, R5 ;  /* 0x0000000500127305 */ /* 0x000322000020f000 */
[----:B------:R-:W-:Y:S01]  /*1f8e0*/  SHF.R.U64 R16, R7, UR9, R2 ;  /* 0x0000000907107c19 */ /* 0x000fe20008001202 */
[----:B---3--:R-:W-:Y:S01]  /*1f8f0*/  IMAD.MOV R4, RZ, RZ, -R4 ;  /* 0x000000ffff047224 */ /* 0x008fe200078e0a04 */
[----:B------:R-:W-:-:S03]  /*1f900*/  SHF.R.U32.HI R3, RZ, UR9, R2 ;  /* 0x00000009ff037c19 */ /* 0x000fc60008011602 */
[----:B0-----:R-:W-:Y:S01]  /*1f910*/  IMAD R19, R19, R4, R12 ;  /* 0x0000000413137224 */ /* 0x001fe200078e020c */
[--C-:B------:R-:W-:Y:S02]  /*1f920*/  SHF.R.U64 R15, R16, UR6, R3.reuse ;  /* 0x00000006100f7c19 */ /* 0x100fe40008001203 */
[----:B------:R-:W-:-:S03]  /*1f930*/  SHF.R.U32.HI R17, RZ, UR6, R3 ;  /* 0x00000006ff117c19 */ /* 0x000fc60008011603 */
[----:B------:R-:W-:Y:S02]  /*1f940*/  IMAD.MOV.U32 R2, RZ, RZ, R15 ;  /* 0x000000ffff027224 */ /* 0x000fe400078e000f */
[----:B------:R-:W-:Y:S01]  /*1f950*/  IMAD.MOV.U32 R3, RZ, RZ, R17 ;  /* 0x000000ffff037224 */ /* 0x000fe200078e0011 */
[----:B-12-4-:R-:W-:Y:S06]  /*1f960*/  @!P1 BRA `(.L_x_501) ;  /* 0x0000000000289947 */ /* 0x016fec0003800000 */
[----:B------:R-:W-:Y:S02]  /*1f970*/  ULDC UR6, c[0x0][0x64c] ;  /* 0x0001930000067ab9 */ /* 0x000fe40000000800 */
[----:B------:R-:W-:-:S05]  /*1f980*/  IADD3 R3, P1, R15, UR6, RZ ;  /* 0x000000060f037c10 */ /* 0x000fca000ff3e0ff */
[----:B------:R-:W-:-:S04]  /*1f990*/  IMAD.X R17, RZ, RZ, R17, P1 ;  /* 0x000000ffff117224 */ /* 0x000fc800008e0611 */
[----:B------:R-:W-:-:S04]  /*1f9a0*/  IMAD.WIDE.U32 R4, R17, UR10, RZ ;  /* 0x0000000a11047c25 */ /* 0x000fc8000f8e00ff */
[----:B------:R-:W-:-:S04]  /*1f9b0*/  IMAD.WIDE.U32 R4, P1, R3, UR11, R4 ;  /* 0x0000000b03047c25 */ /* 0x000fc8000f820004 */
[----:B------:R-:W-:-:S04]  /*1f9c0*/  IMAD.WIDE.U32 R2, R3, UR10, RZ ;  /* 0x0000000a03027c25 */ /* 0x000fc8000f8e00ff */
[----:B------:R-:W-:Y:S01]  /*1f9d0*/  IMAD.MOV.U32 R2, RZ, RZ, R5 ;  /* 0x000000ffff027224 */ /* 0x000fe200078e0005 */
[----:B------:R-:W-:Y:S01]  /*1f9e0*/  IADD3 RZ, P2, R3, R4, RZ ;  /* 0x0000000403ff7210 */ /* 0x000fe20007f5e0ff */
[----:B------:R-:W-:-:S04]  /*1f9f0*/  IMAD.X R3, RZ, RZ, RZ, P1 ;  /* 0x000000ffff037224 */ /* 0x000fc800008e06ff */
[----:B------:R-:W-:-:S08]  /*1fa00*/  IMAD.WIDE.U32.X R2, R17, UR11, R2, P2 ;  /* 0x0000000b11027c25 */ /* 0x000fd000090e0402 */
.L_x_501:
[----:B------:R-:W-:Y:S01]  /*1fa10*/  ULDC UR6, c[0x0][0x648] ;  /* 0x0001920000067ab9 */ /* 0x000fe20000000800 */
[----:B------:R-:W-:Y:S01]  /*1fa20*/  LOP3.LUT R16, R16, UR19, RZ, 0xc0, !PT ;  /* 0x0000001310107c12 */ /* 0x000fe2000f8ec0ff */
[----:B------:R-:W-:Y:S01]  /*1fa30*/  IMAD.MOV R18, RZ, RZ, -R18 ;  /* 0x000000ffff127224 */ /* 0x000fe200078e0a12 */
[----:B------:R-:W-:Y:S01]  /*1fa40*/  SHF.R.U64 R3, R2, UR6, R3 ;  /* 0x0000000602037c19 */ /* 0x000fe20008001203 */
[----:B------:R-:W-:Y:S01]  /*1fa50*/  ULDC UR6, c[0x0][0x638] ;  /* 0x00018e0000067ab9 */ /* 0x000fe20000000800 */
[----:B------:R-:W-:Y:S01]  /*1fa60*/  LOP3.LUT R12, R7, UR4, RZ, 0xc0, !PT ;  /* 0x00000004070c7c12 */ /* 0x000fe2000f8ec0ff */
[----:B------:R-:W-:Y:S01]  /*1fa70*/  @P4 IMAD R19, R14, R18, R9 ;  /* 0x000000120e134224 */ /* 0x000fe200078e0209 */
[----:B------:R-:W-:Y:S01]  /*1fa80*/  ULDC UR8, c[0x0][0x610] ;  /* 0x0001840000087ab9 */ /* 0x000fe20000000800 */
[----:B------:R-:W-:Y:S02]  /*1fa90*/  IMAD.MOV R2, RZ, RZ, -R3 ;  /* 0x000000ffff027224 */ /* 0x000fe400078e0a03 */
[----:B------:R-:W-:-:S02]  /*1faa0*/  IMAD R4, R3, UR5, R16 ;  /* 0x0000000503047c24 */ /* 0x000fc4000f8e0210 */
[----:B------:R-:W-:Y:S01]  /*1fab0*/  IMAD R15, R2, UR6, R15 ;  /* 0x00000006020f7c24 */ /* 0x000fe2000f8e020f */
[----:B------:R-:W-:Y:S01]  /*1fac0*/  ULDC UR6, c[0x0][0x600] ;  /* 0x0001800000067ab9 */ /* 0x000fe20000000800 */
[----:B------:R-:W-:Y:S02]  /*1fad0*/  IMAD R4, R4, UR8, R19 ;  /* 0x0000000804047c24 */ /* 0x000fe4000f8e0213 */
[----:B------:R-:W-:Y:S02]  /*1fae0*/  IMAD R15, R15, UR6, R12 ;  /* 0x000000060f0f7c24 */ /* 0x000fe4000f8e020c */
[----:B------:R-:W-:-:S03]  /*1faf0*/  IMAD.MOV.U32 R2, RZ, RZ, 0x1 ;  /* 0x00000001ff027424 */ /* 0x000fc600078e00ff */
[----:B------:R-:W-:Y:S02]  /*1fb00*/  SEL R5, R15, R4, !P4 ;  /* 0x000000040f057207 */ /* 0x000fe40006000000 */
[----:B------:R-:W-:-:S07]  /*1fb10*/  SEL R4, R4, R15, !P4 ;  /* 0x0000000f04047207 */ /* 0x000fce0006000000 */
.L_x_499:
[----:B------:R-:W-:Y:S05]  /*1fb20*/  BSYNC B1 ;  /* 0x0000000000017941 */ /* 0x000fea0003800000 */
.L_x_498:
[----:B------:R-:W-:-:S13]  /*1fb30*/  LOP3.LUT P1, RZ, R2, 0xff, RZ, 0xc0, !PT ;  /* 0x000000ff02ff7812 */ /* 0x000fda000782c0ff */
[----:B------:R-:W-:Y:S05]  /*1fb40*/  @P1 BRA `(.L_x_502) ;  /* 0xfffffff400301947 */ /* 0x000fea000383ffff */
[----:B------:R-:W-:Y:S05]  /*1fb50*/  BSYNC B0 ;  /* 0x0000000000007941 */ /* 0x000fea0003800000 */
.L_x_490:
[----:B------:R-:W-:-:S03]  /*1fb60*/  UMOV UR6, 0xffffffff ;  /* 0xffffffff00067882 */ /* 0x000fc60000000000 */
[----:B------:R-:W-:Y:S05]  /*1fb70*/  BRA.DIV UR6, `(.L_x_503) ;  /* 0x0000000606b87947 */ /* 0x000fea000b800000 */
[----:B------:R-:W-:-:S13]  /*1fb80*/  ELECT P0, URZ, PT ;  /* 0x00000000003f782f */ /* 0x000fda0003800000 */
.L_x_521:
[----:B------:R-:W-:Y:S04]  /*1fb90*/  BSSY B0, `(.L_x_504) ;  /* 0x0000050000007945 */ /* 0x000fe80003800000 */
[----:B------:R-:W-:Y:S05]  /*1fba0*/  @!P0 BRA `(.L_x_505) ;  /* 0x0000000400388947 */ /* 0x000fea0003800000 */
[----:B------:R-:W-:-:S04]  /*1fbb0*/  ULOP3.LUT UR6, UR7, 0x2, URZ, 0xfc, !UPT ;  /* 0x0000000207067892 */ /* 0x000fc8000f8efc3f */
[----:B------:R-:W-:-:S06]  /*1fbc0*/  UISETP.NE.AND UP0, UPT, UR6, 0x3, UPT ;  /* 0x000000030600788c */ /* 0x000fcc000bf05270 */
[----:B------:R-:W-:-:S13]  /*1fbd0*/  PLOP3.LUT P0, PT, PT, PT, UP0, 0x80, 0x0 ;  /* 0x000000000000781c */ /* 0x000fda0003f0f008 */
[----:B------:R-:W-:Y:S05]  /*1fbe0*/  @!P0 BRA `(.L_x_506) ;  /* 0x0000000000048947 */ /* 0x000fea0003800000 */
[----:B------:R-:W-:Y:S01]  /*1fbf0*/  BPT.TRAP 0x1 ;  /* 0x000000040000795c */ /* 0x000fe20000300000 */
.L_x_506:
[----:B------:R-:W0:Y:S01]  /*1fc00*/  S2R R3, SR_CgaCtaId ;  /* 0x0000000000037919 */ /* 0x000e220000008800 */
[----:B------:R-:W-:-:S04]  /*1fc10*/  MOV R2, 0x400 ;  /* 0x0000040000027802 */ /* 0x000fc80000000f00 */
[----:B0-----:R-:W-:Y:S02]  /*1fc20*/  LEA R3, R3, R2, 0x18 ;  /* 0x0000000203037211 */ /* 0x001fe400078ec0ff */
[----:B------:R-:W-:-:S03]  /*1fc30*/  SHF.L.U32 R2, R8, 0x1f, RZ ;  /* 0x0000001f08027819 */ /* 0x000fc600000006ff */
[----:B------:R-:W-:-:S04]  /*1fc40*/  VIADD R3, R3, 0x40 ;  /* 0x0000004003037836 */ /* 0x000fc80000000000 */
[C---:B------:R-:W-:Y:S02]  /*1fc50*/  IMAD R7, R0.reuse, 0x8, R3 ;  /* 0x0000000800077824 */ /* 0x040fe400078e0203 */
[----:B------:R-:W-:Y:S02]  /*1fc60*/  VIADD R0, R0, 0x1 ;  /* 0x0000000100007836 */ /* 0x000fe40000000000 */
[----:B------:R-:W0:Y:S03]  /*1fc70*/  SYNCS.PHASECHK.TRANS64.TRYWAIT P0, [R7+URZ], R2 ;  /* 0x00000002070075a7 */ /* 0x000e26000800017f */
[----:B------:R-:W-:-:S04]  /*1fc80*/  ISETP.NE.AND P1, PT, R0, 0x8, PT ;  /* 0x000000080000780c */ /* 0x000fc80003f25270 */
[----:B------:R-:W-:Y:S02]  /*1fc90*/  SEL R5, RZ, 0x1, P1 ;  /* 0x00000001ff057807 */ /* 0x000fe40000800000 */
[----:B------:R-:W-:Y:S02]  /*1fca0*/  SEL R0, R0, RZ, P1 ;  /* 0x000000ff00007207 */ /* 0x000fe40000800000 */
[----:B------:R-:W-:-:S03]  /*1fcb0*/  LOP3.LUT R5, R8, R5, RZ, 0x3c, !PT ;  /* 0x0000000508057212 */ /* 0x000fc600078e3cff */
[----:B------:R-:W-:Y:S01]  /*1fcc0*/  IMAD R9, R0, 0x8, R3 ;  /* 0x0000000800097824 */ /* 0x000fe200078e0203 */
[----:B------:R-:W-:Y:S01]  /*1fcd0*/  SHF.L.U32 R4, R5, 0x1f, RZ ;  /* 0x0000001f05047819 */ /* 0x000fe200000006ff */
[----:B0-----:R-:W-:Y:S06]  /*1fce0*/  @!P0 BRA `(.L_x_507) ;  /* 0x0000000400808947 */ /* 0x001fec0003800000 */
.L_x_522:
[----:B------:R-:W1:Y:S01]  /*1fcf0*/  SYNCS.PHASECHK.TRANS64.TRYWAIT P0, [R9+URZ], R4 ;  /* 0x00000004090075a7 */ /* 0x000e62000800017f */
[----:B------:R-:W-:-:S05]  /*1fd00*/  VIADD R0, R0, 0x1 ;  /* 0x0000000100007836 */ /* 0x000fca0000000000 */
[----:B------:R-:W-:-:S04]  /*1fd10*/  ISETP.NE.AND P1, PT, R0, 0x8, PT ;  /* 0x000000080000780c */ /* 0x000fc80003f25270 */
[----:B0-----:R-:W-:Y:S02]  /*1fd20*/  SEL R2, RZ, 0x1, P1 ;  /* 0x00000001ff027807 */ /* 0x001fe40000800000 */
[----:B------:R-:W-:Y:S02]  /*1fd30*/  SEL R0, R0, RZ, P1 ;  /* 0x000000ff00007207 */ /* 0x000fe40000800000 */
[----:B------:R-:W-:-:S03]  /*1fd40*/  LOP3.LUT R7, R5, R2, RZ, 0x3c, !PT ;  /* 0x0000000205077212 */ /* 0x000fc600078e3cff */
[----:B------:R-:W-:Y:S01]  /*1fd50*/  IMAD R6, R0, 0x8, R3 ;  /* 0x0000000800067824 */ /* 0x000fe200078e0203 */
[----:B------:R-:W-:Y:S01]  /*1fd60*/  SHF.L.U32 R5, R7, 0x1f, RZ ;  /* 0x0000001f07057819 */ /* 0x000fe200000006ff */
[----:B-1----:R-:W-:Y:S06]  /*1fd70*/  @!P0 BRA `(.L_x_508) ;  /* 0x0000000400708947 */ /* 0x002fec0003800000 */
.L_x_523:
[----:B------:R-:W1:Y:S01]  /*1fd80*/  SYNCS.PHASECHK.TRANS64.TRYWAIT P0, [R6+URZ], R5 ;  /* 0x00000005060075a7 */ /* 0x000e62000800017f */
[----:B------:R-:W-:-:S05]  /*1fd90*/  VIADD R0, R0, 0x1 ;  /* 0x0000000100007836 */ /* 0x000fca0000000000 */
[----:B------:R-:W-:-:S04]  /*1fda0*/  ISETP.NE.AND P1, PT, R0, 0x8, PT ;  /* 0x000000080000780c */ /* 0x000fc80003f25270 */
[----:B------:R-:W-:Y:S02]  /*1fdb0*/  SEL R2, RZ, 0x1, P1 ;  /* 0x00000001ff027807 */ /* 0x000fe40000800000 */
[----:B------:R-:W-:Y:S02]  /*1fdc0*/  SEL R0, R0, RZ, P1 ;  /* 0x000000ff00007207 */ /* 0x000fe40000800000 */
[----:B------:R-:W-:-:S03]  /*1fdd0*/  LOP3.LUT R7, R7, R2, RZ, 0x3c, !PT ;  /* 0x0000000207077212 */ /* 0x000fc600078e3cff */
[----:B0-----:R-:W-:Y:S01]  /*1fde0*/  IMAD R9, R0, 0x8, R3 ;  /* 0x0000000800097824 */ /* 0x001fe200078e0203 */
[----:B------:R-:W-:Y:S01]  /*1fdf0*/  SHF.L.U32 R4, R7, 0x1f, RZ ;  /* 0x0000001f07047819 */ /* 0x000fe200000006ff */
[----:B-1----:R-:W-:Y:S06]  /*1fe00*/  @!P0 BRA `(.L_x_509) ;  /* 0x0000000400608947 */ /* 0x002fec0003800000 */
.L_x_524:
        /* <DEDUP_REMOVED lines=9> */
.L_x_525:
        /* <DEDUP_REMOVED lines=9> */
.L_x_526:
        /* <DEDUP_REMOVED lines=9> */
.L_x_527:
[----:B------:R-:W1:Y:S01]  /*1ffc0*/  SYNCS.PHASECHK.TRANS64.TRYWAIT P0, [R6+URZ], R5 ;  /* 0x00000005060075a7 */ /* 0x000e62000800017f */
[----:B------:R-:W-:-:S05]  /*1ffd0*/  VIADD R0, R0, 0x1 ;  /* 0x0000000100007836 */ /* 0x000fca0000000000 */
[----:B------:R-:W-:-:S04]  /*1ffe0*/  ISETP.NE.AND P1, PT, R0, 0x8, PT ;  /* 0x000000080000780c */ /* 0x000fc80003f25270 */
[----:B------:R-:W-:Y:S02]  /*1fff0*/  SEL R2, RZ, 0x1, P1 ;  /* 0x00000001ff027807 */ /* 0x000fe40000800000 */
[----:B------:R-:W-:Y:S02]  /*20000*/  SEL R0, R0, RZ, P1 ;  /* 0x000000ff00007207 */ /* 0x000fe40000800000 */
[----:B------:R-:W-:Y:S01]  /*20010*/  LOP3.LUT R2, R7, R2, RZ, 0x3c, !PT ;  /* 0x0000000207027212 */ /* 0x000fe200078e3cff */
[----:B-1----:R-:W-:Y:S06]  /*20020*/  @!P0 BRA `(.L_x_513) ;  /* 0x0000000400288947 */ /* 0x002fec0003800000 */
.L_x_528:
[----:B------:R-:W-:Y:S01]  /*20030*/  IMAD R3, R0, 0x8, R3 ;  /* 0x0000000800037824 */ /* 0x000fe200078e0203 */
[----:B------:R-:W-:-:S07]  /*20040*/  SHF.L.U32 R0, R2, 0x1f, RZ ;  /* 0x0000001f02007819 */ /* 0x000fce00000006ff */
.L_x_514:
[----:B--2---:R2:W3:Y:S02]  /*20050*/  SYNCS.PHASECHK.TRANS64.TRYWAIT P0, [R3+URZ], R0 ;  /* 0x00000000030075a7 */ /* 0x0044e4000800017f */
[----:B---3--:R-:W-:Y:S05]  /*20060*/  @!P0 NANOSLEEP.SYNCS 0x989680 ;  /* 0x009896800000895d */ /* 0x008fea0003900000 */
[----:B------:R-:W3:Y:S02]  /*20070*/  @!P0 SYNCS.PHASECHK.TRANS64 P0, [R3+URZ], R0 ;  /* 0x00000000030085a7 */ /* 0x000ee4000800007f */
[----:B---3--:R-:W-:Y:S05]  /*20080*/  @!P0 BRA `(.L_x_514) ;  /* 0xfffffffc00f08947 */ /* 0x008fea000383ffff */
.L_x_505:
[----:B------:R-:W-:Y:S05]  /*20090*/  BSYNC B0 ;  /* 0x0000000000007941 */ /* 0x000fea0003800000 */
.L_x_504:
[----:B------:R-:W-:Y:S05]  /*200a0*/  EXIT ;  /* 0x000000000000794d */ /* 0x000fea0003800000 */
.L_x_18:
[----:B-1----:R-:W-:-:S04]  /*200b0*/  IMAD.U32 R3, RZ, RZ, UR12 ;  /* 0x0000000cff037e24 */ /* 0x002fc8000f8e00ff */
[----:B------:R1:W4:Y:S03]  /*200c0*/  SYNCS.PHASECHK.TRANS64.TRYWAIT P0, [R3+URZ], R0 ;  /* 0x00000000030075a7 */ /* 0x000326000800017f */
[----:B----4-:R-:W-:Y:S05]  /*200d0*/  @!P0 NANOSLEEP.SYNCS 0x989680 ;  /* 0x009896800000895d */ /* 0x010fea0003900000 */
[----:B------:R-:W4:Y:S02]  /*200e0*/  @!P0 SYNCS.PHASECHK.TRANS64 P0, [R3+URZ], R0 ;  /* 0x00000000030085a7 */ /* 0x000f24000800007f */
[----:B----4-:R-:W-:Y:S05]  /*200f0*/  @!P0 BRA `(.L_x_18) ;  /* 0xfffffffc00ec8947 */ /* 0x010fea000383ffff */
[----:B------:R-:W-:Y:S05]  /*20100*/  BRA `(.L_x_17) ;  /* 0xfffffe2400c87947 */ /* 0x000fea000383ffff */
.L_x_24:
[----:B-----5:R1:W-:Y:S02]  /*20110*/  STL [R1+0x38c], R0 ;  /* 0x00038c0001007387 */ /* 0x0203e40000100800 */
[----:B-1----:R-:W-:-:S04]  /*20120*/  IMAD.U32 R0, RZ, RZ, UR14 ;  /* 0x0000000eff007e24 */ /* 0x002fc8000f8e00ff */
[----:B------:R1:W4:Y:S03]  /*20130*/  SYNCS.PHASECHK.TRANS64.TRYWAIT P0, [R0+URZ], R5 ;  /* 0x00000005000075a7 */ /* 0x000326000800017f */
[----:B----4-:R-:W-:Y:S05]  /*20140*/  @!P0 NANOSLEEP.SYNCS 0x989680 ;  /* 0x009896800000895d */ /* 0x010fea0003900000 */
[----:B------:R1:W4:Y:S02]  /*20150*/  @!P0 SYNCS.PHASECHK.TRANS64 P0, [R0+URZ], R5 ;  /* 0x00000005000085a7 */ /* 0x000324000800007f */
[----:B-1----:R1:W5:Y:S02]  /*20160*/  LDL.LU R0, [R1+0x38c] ;  /* 0x00038c0001007983 */ /* 0x0023640000300800 */
[----:B-1--4-:R-:W-:Y:S05]  /*20170*/  @!P0 BRA `(.L_x_24) ;  /* 0xfffffffc00e48947 */ /* 0x012fea000383ffff */
[----:B------:R-:W-:Y:S05]  /*20180*/  BRA `(.L_x_23) ;  /* 0xfffffe6000087947 */ /* 0x000fea000383ffff */
.L_x_491:
[----:B------:R-:W-:Y:S01]  /*20190*/  BSSY B1, `(.L_x_515) ;  /* 0x0000006000017945 */ /* 0x000fe20003800000 */
[----:B------:R-:W-:-:S07]  /*201a0*/  IMAD.MOV.U32 R2, RZ, RZ, -0x1 ;  /* 0xffffffffff027424 */ /* 0x000fce00078e00ff */
[----:B------:R-:W-:Y:S05]  /*201b0*/  WARPSYNC.COLLECTIVE R2, `(.L_x_516) ;  /* 0x00000000020c7348 */ /* 0x000fea0003c00000 */
[----:B------:R-:W-:Y:S02]  /*201c0*/  ELECT P1, UR62, PT ;  /* 0x00000000003e782f */ /* 0x000fe40003820000 */
[----:B------:R-:W-:Y:S01]  /*201d0*/  MOV R2, UR62 ;  /* 0x0000003e00027c02 */ /* 0x000fe20008000f00 */
[----:B------:R-:W-:Y:S10]  /*201e0*/  ENDCOLLECTIVE ;  /* 0x000000000000791b */ /* 0x000ff40003800000 */
.L_x_516:
[----:B------:R-:W-:Y:S05]  /*201f0*/  BSYNC B1 ;  /* 0x0000000000017941 */ /* 0x000fea0003800000 */
.L_x_515:
[----:B------:R-:W-:Y:S05]  /*20200*/  BRA `(.L_x_517) ;  /* 0xffffffec008c7947 */ /* 0x000fea000383ffff */
.L_x_494:
[----:B0-----:R0:W1:Y:S02]  /*20210*/  SYNCS.PHASECHK.TRANS64.TRYWAIT P1, [R12+URZ+0x40], R5 ;  /* 0x000040050c0075a7 */ /* 0x001064000802017f */
[----:B-1----:R-:W-:Y:S05]  /*20220*/  @!P1 NANOSLEEP.SYNCS 0x989680 ;  /* 0x009896800000995d */ /* 0x002fea0003900000 */
[----:B------:R-:W1:Y:S02]  /*20230*/  @!P1 SYNCS.PHASECHK.TRANS64 P1, [R12+URZ+0x40], R5 ;  /* 0x000040050c0095a7 */ /* 0x000e64000802007f */
[----:B-1----:R-:W-:Y:S05]  /*20240*/  @!P1 BRA `(.L_x_494) ;  /* 0xfffffffc00f09947 */ /* 0x002fea000383ffff */
[----:B------:R-:W-:Y:S05]  /*20250*/  BRA `(.L_x_518) ;  /* 0xffffffec00c07947 */ /* 0x000fea000383ffff */
.L_x_503:
[----:B------:R-:W-:Y:S01]  /*20260*/  BSSY B0, `(.L_x_519) ;  /* 0x0000006000007945 */ /* 0x000fe20003800000 */
[----:B------:R-:W-:-:S07]  /*20270*/  IMAD.MOV.U32 R2, RZ, RZ, -0x1 ;  /* 0xffffffffff027424 */ /* 0x000fce00078e00ff */
[----:B------:R-:W-:Y:S05]  /*20280*/  WARPSYNC.COLLECTIVE R2, `(.L_x_520) ;  /* 0x00000000020c7348 */ /* 0x000fea0003c00000 */
[----:B------:R-:W-:Y:S02]  /*20290*/  ELECT P1, UR62, PT ;  /* 0x00000000003e782f */ /* 0x000fe40003820000 */
[----:B------:R-:W-:Y:S01]  /*202a0*/  MOV R2, UR62 ;  /* 0x0000003e00027c02 */ /* 0x000fe20008000f00 */
[----:B------:R-:W-:Y:S10]  /*202b0*/  ENDCOLLECTIVE ;  /* 0x000000000000791b */ /* 0x000ff40003800000 */
.L_x_520:
[----:B------:R-:W-:Y:S05]  /*202c0*/  BSYNC B0 ;  /* 0x0000000000007941 */ /* 0x000fea0003800000 */
.L_x_519:
[----:B------:R-:W-:Y:S01]  /*202d0*/  PLOP3.LUT P0, PT, P1, PT, PT, 0x80, 0x0 ;  /* 0x000000000000781c */ /* 0x000fe20000f0f070 */
[----:B------:R-:W-:-:S12]  /*202e0*/  BRA `(.L_x_521) ;  /* 0xfffffff800287947 */ /* 0x000fd8000383ffff */
.L_x_507:
[----:B0-----:R0:W1:Y:S02]  /*202f0*/  SYNCS.PHASECHK.TRANS64.TRYWAIT P0, [R7+URZ], R2 ;  /* 0x00000002070075a7 */ /* 0x001064000800017f */
[----:B-1----:R-:W-:Y:S05]  /*20300*/  @!P0 NANOSLEEP.SYNCS 0x989680 ;  /* 0x009896800000895d */ /* 0x002fea0003900000 */
[----:B------:R-:W1:Y:S02]  /*20310*/  @!P0 SYNCS.PHASECHK.TRANS64 P0, [R7+URZ], R2 ;  /* 0x00000002070085a7 */ /* 0x000e64000800007f */
[----:B-1----:R-:W-:Y:S05]  /*20320*/  @!P0 BRA `(.L_x_507) ;  /* 0xfffffffc00f08947 */ /* 0x002fea000383ffff */
[----:B------:R-:W-:Y:S05]  /*20330*/  BRA `(.L_x_522) ;  /* 0xfffffff8006c7947 */ /* 0x000fea000383ffff */
.L_x_508:
[----:B0-----:R0:W1:Y:S02]  /*20340*/  SYNCS.PHASECHK.TRANS64.TRYWAIT P0, [R9+URZ], R4 ;  /* 0x00000004090075a7 */ /* 0x001064000800017f */
[----:B-1----:R-:W-:Y:S05]  /*20350*/  @!P0 NANOSLEEP.SYNCS 0x989680 ;  /* 0x009896800000895d */ /* 0x002fea0003900000 */
[----:B------:R-:W1:Y:S02]  /*20360*/  @!P0 SYNCS.PHASECHK.TRANS64 P0, [R9+URZ], R4 ;  /* 0x00000004090085a7 */ /* 0x000e64000800007f */
[----:B-1----:R-:W-:Y:S05]  /*20370*/  @!P0 BRA `(.L_x_508) ;  /* 0xfffffffc00f08947 */ /* 0x002fea000383ffff */
[----:B------:R-:W-:Y:S05]  /*20380*/  BRA `(.L_x_523) ;  /* 0xfffffff8007c7947 */ /* 0x000fea000383ffff */
.L_x_509:
[----:B0-----:R0:W1:Y:S02]  /*20390*/  SYNCS.PHASECHK.TRANS64.TRYWAIT P0, [R6+URZ], R5 ;  /* 0x00000005060075a7 */ /* 0x001064000800017f */
[----:B-1----:R-:W-:Y:S05]  /*203a0*/  @!P0 NANOSLEEP.SYNCS 0x989680 ;  /* 0x009896800000895d */ /* 0x002fea0003900000 */
[----:B------:R-:W1:Y:S02]  /*203b0*/  @!P0 SYNCS.PHASECHK.TRANS64 P0, [R6+URZ], R5 ;  /* 0x00000005060085a7 */ /* 0x000e64000800007f */
[----:B-1----:R-:W-:Y:S05]  /*203c0*/  @!P0 BRA `(.L_x_509) ;  /* 0xfffffffc00f08947 */ /* 0x002fea000383ffff */
[----:B------:R-:W-:Y:S05]  /*203d0*/  BRA `(.L_x_524) ;  /* 0xfffffff8008c7947 */ /* 0x000fea000383ffff */
.L_x_510:
[----:B0-----:R0:W1:Y:S02]  /*203e0*/  SYNCS.PHASECHK.TRANS64.TRYWAIT P0, [R9+URZ], R4 ;  /* 0x00000004090075a7 */ /* 0x001064000800017f */
[----:B-1----:R-:W-:Y:S05]  /*203f0*/  @!P0 NANOSLEEP.SYNCS 0x989680 ;  /* 0x009896800000895d */ /* 0x002fea0003900000 */
[----:B------:R-:W1:Y:S02]  /*20400*/  @!P0 SYNCS.PHASECHK.TRANS64 P0, [R9+URZ], R4 ;  /* 0x00000004090085a7 */ /* 0x000e64000800007f */
[----:B-1----:R-:W-:Y:S05]  /*20410*/  @!P0 BRA `(.L_x_510) ;  /* 0xfffffffc00f08947 */ /* 0x002fea000383ffff */
[----:B------:R-:W-:Y:S05]  /*20420*/  BRA `(.L_x_525) ;  /* 0xfffffff8009c7947 */ /* 0x000fea000383ffff */
.L_x_511:
[----:B0-----:R0:W1:Y:S02]  /*20430*/  SYNCS.PHASECHK.TRANS64.TRYWAIT P0, [R6+URZ], R5 ;  /* 0x00000005060075a7 */ /* 0x001064000800017f */
[----:B-1----:R-:W-:Y:S05]  /*20440*/  @!P0 NANOSLEEP.SYNCS 0x989680 ;  /* 0x009896800000895d */ /* 0x002fea0003900000 */
[----:B------:R-:W1:Y:S02]  /*20450*/  @!P0 SYNCS.PHASECHK.TRANS64 P0, [R6+URZ], R5 ;  /* 0x00000005060085a7 */ /* 0x000e64000800007f */
[----:B-1----:R-:W-:Y:S05]  /*20460*/  @!P0 BRA `(.L_x_511) ;  /* 0xfffffffc00f08947 */ /* 0x002fea000383ffff */
[----:B------:R-:W-:Y:S05]  /*20470*/  BRA `(.L_x_526) ;  /* 0xfffffff800ac7947 */ /* 0x000fea000383ffff */
.L_x_512:
[----:B0-----:R0:W1:Y:S02]  /*20480*/  SYNCS.PHASECHK.TRANS64.TRYWAIT P0, [R9+URZ], R4 ;  /* 0x00000004090075a7 */ /* 0x001064000800017f */
[----:B-1----:R-:W-:Y:S05]  /*20490*/  @!P0 NANOSLEEP.SYNCS 0x989680 ;  /* 0x009896800000895d */ /* 0x002fea0003900000 */
[----:B------:R-:W1:Y:S02]  /*204a0*/  @!P0 SYNCS.PHASECHK.TRANS64 P0, [R9+URZ], R4 ;  /* 0x00000004090085a7 */ /* 0x000e64000800007f */
[----:B-1----:R-:W-:Y:S05]  /*204b0*/  @!P0 BRA `(.L_x_512) ;  /* 0xfffffffc00f08947 */ /* 0x002fea000383ffff */
[----:B------:R-:W-:Y:S05]  /*204c0*/  BRA `(.L_x_527) ;  /* 0xfffffff800bc7947 */ /* 0x000fea000383ffff */
.L_x_513:
[----:B-1----:R1:W2:Y:S02]  /*204d0*/  SYNCS.PHASECHK.TRANS64.TRYWAIT P0, [R6+URZ], R5 ;  /* 0x00000005060075a7 */ /* 0x0022a4000800017f */
[----:B--2---:R-:W-:Y:S05]  /*204e0*/  @!P0 NANOSLEEP.SYNCS 0x989680 ;  /* 0x009896800000895d */ /* 0x004fea0003900000 */
[----:B------:R-:W2:Y:S02]  /*204f0*/  @!P0 SYNCS.PHASECHK.TRANS64 P0, [R6+URZ], R5 ;  /* 0x00000005060085a7 */ /* 0x000ea4000800007f */
[----:B--2---:R-:W-:Y:S05]  /*20500*/  @!P0 BRA `(.L_x_513) ;  /* 0xfffffffc00f08947 */ /* 0x004fea000383ffff */
[----:B------:R-:W-:Y:S05]  /*20510*/  BRA `(.L_x_528) ;  /* 0xfffffff800c47947 */ /* 0x000fea000383ffff */
.L_x_529:
[----:B------:R-:W-:-:S00]  /*20520*/  BRA `(.L_x_529) ;  /* 0xfffffffc00fc7947 */ /* 0x000fc0000383ffff */
[----:B------:R-:W-:-:S00]  /*20530*/  NOP ;  /* 0x0000000000007918 */ /* 0x000fc00000000000 */
        /* <DEDUP_REMOVED lines=12> */
.L_x_530:


//--------------------- .nv.shared._ZN7cutlass13device_kernelINS_4gemm6kernel13GemmUniversalIN4cute5tupleIJiiiiEEENS1_10collective13CollectiveMmaINS1_37MainloopSm90TmaGmmaWarpSpecializedFP8ILi8ENS5_IJNS4_1CILi1EEESB_SB_EEENS1_35KernelTmaWarpSpecializedCooperativeEEENS5_IJNSA_ILi192EEENSA_ILi224EEENSA_ILi64EEEEEENS_12float_e4m3_tENS5_IJlSB_lEEESJ_SK_NS4_8TiledMMAINS4_8MMA_AtomIJNS4_4SM904GMMA30MMA_64x32x32_F32E4M3E4M3_SS_TNILNSO_7ScaleInE1ELSQ_1EEEEEENS4_6LayoutINS5_IJNSA_ILi2EEESB_SB_EEENS5_IJSB_NSA_ILi0EEESW_EEEEENS5_IJNS4_10UnderscoreESZ_SZ_EEEEENS4_13SM90_TMA_LOADENS4_14ComposedLayoutINS4_7SwizzleILi2ELi4ELi3EEENS4_18smem_ptr_flag_bitsILi8EEENST_INS5_IJNSA_ILi8EEESH_EEENS5_IJSH_SB_EEEEEEEvNS4_8identityES12_S1C_vS1D_EENS_8epilogue10collective6detail29Sm90TmaWarpSpecializedAdapterINS1G_15DefaultEpilogueISJ_SK_SK_NS1F_6thread17LinearCombinationISJ_Li1EffLNS1K_9ScaleType4KindE0ELNS_15FloatRoundStyleE2ESJ_EENS1_15EpilogueDefaultEEEEEvvEEEEvNT_6ParamsE --------------------------
	.section	.nv.shared._ZN7cutlass13device_kernelINS_4gemm6kernel13GemmUniversalIN4cute5tupleIJiiiiEEENS1_10collective13CollectiveMmaINS1_37MainloopSm90TmaGmmaWarpSpecializedFP8ILi8ENS5_IJNS4_1CILi1EEESB_SB_EEENS1_35KernelTmaWarpSpecializedCooperativeEEENS5_IJNSA_ILi192EEENSA_ILi224EEENSA_ILi64EEEEEENS_12float_e4m3_tENS5_IJlSB_lEEESJ_SK_NS4_8TiledMMAINS4_8MMA_AtomIJNS4_4SM904GMMA30MMA_64x32x32_F32E4M3E4M3_SS_TNILNSO_7ScaleInE1ELSQ_1EEEEEENS4_6LayoutINS5_IJNSA_ILi2EEESB_SB_EEENS5_IJSB_NSA_ILi0EEESW_EEEEENS5_IJNS4_10UnderscoreESZ_SZ_EEEEENS4_13SM90_TMA_LOADENS4_14ComposedLayoutINS4_7SwizzleILi2ELi4ELi3EEENS4_18smem_ptr_flag_bitsILi8EEENST_INS5_IJNSA_ILi8EEESH_EEENS5_IJSH_SB_EEEEEEEvNS4_8identityES12_S1C_vS1D_EENS_8epilogue10collective6detail29Sm90TmaWarpSpecializedAdapterINS1G_15DefaultEpilogueISJ_SK_SK_NS1F_6thread17LinearCombinationISJ_Li1EffLNS1K_9ScaleType4KindE0ELNS_15FloatRoundStyleE2ESJ_EENS1_15EpilogueDefaultEEEEEvvEEEEvNT_6ParamsE,"aw",@nobits
	.sectionflags	@""
	.align	16
	.zero		1024


//--------------------- .nv.shared.reserved.0     --------------------------
	.section	.nv.shared.reserved.0,"aw",@nobits
	.weak		__nv_reservedSMEM_offset_0_alias
	.size		__nv_reservedSMEM_offset_0_alias, 0, 0
	.other		__nv_reservedSMEM_offset_0_alias,@"STO_CUDA_RESERVED_SHARED STV_DEFAULT"
__nv_reservedSMEM_offset_0_alias:
	.zero		0


//--------------------- .nv.global                --------------------------
	.section	.nv.global,"aw",@nobits
.nv.global:
	.type		_ZN39_INTERNAL_cf917aca_4_k_cu_8c631756_41494cute1_E,@object
	.size		_ZN39_INTERNAL_cf917aca_4_k_cu_8c631756_41494cute1_E,(_ZN39_INTERNAL_cf917aca_4_k_cu_8c631756_41494cuda3std3__45__cpo6cbeginE - _ZN39_INTERNAL_cf917aca_4_k_cu_8c631756_41494cute1_E)
_ZN39_INTERNAL_cf917aca_4_k_cu_8c631756_41494cute1_E:
	.zero		1
	.type		_ZN39_INTERNAL_cf917aca_4_k_cu_8c631756_41494cuda3std3__45__cpo6cbeginE,@object
	.size		_ZN39_INTERNAL_cf917aca_4_k_cu_8c631756_41494cuda3std3__45__cpo6cbeginE,(_ZN39_INTERNAL_cf917aca_4_k_cu_8c631756_41494cuda3std3__48in_placeE - _ZN39_INTERNAL_cf917aca_4_k_cu_8c631756_41494cuda3std3__45__cpo6cbeginE)
_ZN39_INTERNAL_cf917aca_4_k_cu_8c631756_41494cuda3std3__45__cpo6cbeginE:
	.zero		1
	.type		_ZN39_INTERNAL_cf917aca_4_k_cu_8c631756_41494cuda3std3__48in_placeE,@object
	.size		_ZN39_INTERNAL_cf917aca_4_k_cu_8c631756_41494cuda3std3__48in_placeE,(_ZN39_INTERNAL_cf917aca_4_k_cu_8c631756_41494cuda3std6ranges3__45__cpo9iter_moveE - _ZN39_INTERNAL_cf917aca_4_k_cu_8c631756_41494cuda3std3__48in_placeE)
_ZN39_INTERNAL_cf917aca_4_k_cu_8c631756_41494cuda3std3__48in_placeE:
	.zero		1
	.type		_ZN39_INTERNAL_cf917aca_4_k_cu_8c631756_41494cuda3std6ranges3__45__cpo9iter_moveE,@object
	.size		_ZN39_INTERNAL_cf917aca_4_k_cu_8c631756_41494cuda3std6ranges3__45__cpo9iter_moveE,(_ZN39_INTERNAL_cf917aca_4_k_cu_8c631756_41494cuda3std3__45__cpo5beginE - _ZN39_INTERNAL_cf917aca_4_k_cu_8c631756_41494cuda3std6ranges3__45__cpo9iter_moveE)
_ZN39_INTERNAL_cf917aca_4_k_cu_8c631756_41494cuda3std6ranges3__45__cpo9iter_moveE:
	.zero		1
	.type		_ZN39_INTERNAL_cf917aca_4_k_cu_8c631756_41494cuda3std3__45__cpo5beginE,@object
	.size		_ZN39_INTERNAL_cf917aca_4_k_cu_8c631756_41494cuda3std3__45__cpo5beginE,(_ZN39_INTERNAL_cf917aca_4_k_cu_8c631756_41494cuda3std3__441_GLOBAL__N__cf917aca_4_k_cu_8c631756_41496ignoreE - _ZN39_INTERNAL_cf917aca_4_k_cu_8c631756_41494cuda3std3__45__cpo5beginE)
_ZN39_INTERNAL_cf917aca_4_k_cu_8c631756_41494cuda3std3__45__cpo5beginE:
	.zero		1
	.type		_ZN39_INTERNAL_cf917aca_4_k_cu_8c631756_41494cuda3std3__441_GLOBAL__N__cf917aca_4_k_cu_8c631756_41496ignoreE,@object
	.size		_ZN39_INTERNAL_cf917aca_4_k_cu_8c631756_41494cuda3std3__441_GLOBAL__N__cf917aca_4_k_cu_8c631756_41496ignoreE,(_ZN39_INTERNAL_cf917aca_4_k_cu_8c631756_41494cute7productE - _ZN39_INTERNAL_cf917aca_4_k_cu_8c631756_41494cuda3std3__441_GLOBAL__N__cf917aca_4_k_cu_8c631756_41496ignoreE)
_ZN39_INTERNAL_cf917aca_4_k_cu_8c631756_41494cuda3std3__441_GLOBAL__N__cf917aca_4_k_cu_8c631756_41496ignoreE:
	.zero		1
	.type		_ZN39_INTERNAL_cf917aca_4_k_cu_8c631756_41494cute7productE,@object
	.size		_ZN39_INTERNAL_cf917aca_4_k_cu_8c631756_41494cute7productE,(_ZN39_INTERNAL_cf917aca_4_k_cu_8c631756_41494cuda3std3__45__cpo3endE - _ZN39_INTERNAL_cf917aca_4_k_cu_8c631756_41494cute7productE)
_ZN39_INTERNAL_cf917aca_4_k_cu_8c631756_41494cute7productE:
	.zero		1
	.type		_ZN39_INTERNAL_cf917aca_4_k_cu_8c631756_41494cuda3std3__45__cpo3endE,@object
	.size		_ZN39_INTERNAL_cf917aca_4_k_cu_8c631756_41494cuda3std3__45__cpo3endE,(_ZN39_INTERNAL_cf917aca_4_k_cu_8c631756_41494cuda3std3__419piecewise_constructE - _ZN39_INTERNAL_cf917aca_4_k_cu_8c631756_41494cuda3std3__45__cpo3endE)
_ZN39_INTERNAL_cf917aca_4_k_cu_8c631756_41494cuda3std3__45__cpo3endE:
	.zero		1
	.type		_ZN39_INTERNAL_cf917aca_4_k_cu_8c631756_41494cuda3std3__419piecewise_constructE,@object
	.size		_ZN39_INTERNAL_cf917aca_4_k_cu_8c631756_41494cuda3std3__419piecewise_constructE,(_ZN39_INTERNAL_cf917aca_4_k_cu_8c631756_41494cuda3std3__45__cpo4cendE - _ZN39_INTERNAL_cf917aca_4_k_cu_8c631756_41494cuda3std3__419piecewise_constructE)
_ZN39_INTERNAL_cf917aca_4_k_cu_8c631756_41494cuda3std3__419piecewise_constructE:
	.zero		1
	.type		_ZN39_INTERNAL_cf917aca_4_k_cu_8c631756_41494cuda3std3__45__cpo4cendE,@object
	.size		_ZN39_INTERNAL_cf917aca_4_k_cu_8c631756_41494cuda3std3__45__cpo4cendE,(_ZN39_INTERNAL_cf917aca_4_k_cu_8c631756_41494cuda3std6ranges3__45__cpo4swapE - _ZN39_INTERNAL_cf917aca_4_k_cu_8c631756_41494cuda3std3__45__cpo4cendE)
_ZN39_INTERNAL_cf917aca_4_k_cu_8c631756_41494cuda3std3__45__cpo4cendE:
	.zero		1
	.type		_ZN39_INTERNAL_cf917aca_4_k_cu_8c631756_41494cuda3std6ranges3__45__cpo4swapE,@object
	.size		_ZN39_INTERNAL_cf917aca_4_k_cu_8c631756_41494cuda3std6ranges3__45__cpo4swapE,(.L_7 - _ZN39_INTERNAL_cf917aca_4_k_cu_8c631756_41494cuda3std6ranges3__45__cpo4swapE)
_ZN39_INTERNAL_cf917aca_4_k_cu_8c631756_41494cuda3std6ranges3__45__cpo4swapE:
	.zero		1
.L_7:


//--------------------- .nv.constant0._ZN7cutlass13device_kernelINS_4gemm6kernel13GemmUniversalIN4cute5tupleIJiiiiEEENS1_10collective13CollectiveMmaINS1_37MainloopSm90TmaGmmaWarpSpecializedFP8ILi8ENS5_IJNS4_1CILi1EEESB_SB_EEENS1_35KernelTmaWarpSpecializedCooperativeEEENS5_IJNSA_ILi192EEENSA_ILi224EEENSA_ILi64EEEEEENS_12float_e4m3_tENS5_IJlSB_lEEESJ_SK_NS4_8TiledMMAINS4_8MMA_AtomIJNS4_4SM904GMMA30MMA_64x32x32_F32E4M3E4M3_SS_TNILNSO_7ScaleInE1ELSQ_1EEEEEENS4_6LayoutINS5_IJNSA_ILi2EEESB_SB_EEENS5_IJSB_NSA_ILi0EEESW_EEEEENS5_IJNS4_10UnderscoreESZ_SZ_EEEEENS4_13SM90_TMA_LOADENS4_14ComposedLayoutINS4_7SwizzleILi2ELi4ELi3EEENS4_18smem_ptr_flag_bitsILi8EEENST_INS5_IJNSA_ILi8EEESH_EEENS5_IJSH_SB_EEEEEEEvNS4_8identityES12_S1C_vS1D_EENS_8epilogue10collective6detail29Sm90TmaWarpSpecializedAdapterINS1G_15DefaultEpilogueISJ_SK_SK_NS1F_6thread17LinearCombinationISJ_Li1EffLNS1K_9ScaleType4KindE0ELNS_15FloatRoundStyleE2ESJ_EENS1_15EpilogueDefaultEEEEEvvEEEEvNT_6ParamsE --------------------------
	.section	.nv.constant0._ZN7cutlass13device_kernelINS_4gemm6kernel13GemmUniversalIN4cute5tupleIJiiiiEEENS1_10collective13CollectiveMmaINS1_37MainloopSm90TmaGmmaWarpSpecializedFP8ILi8ENS5_IJNS4_1CILi1EEESB_SB_EEENS1_35KernelTmaWarpSpecializedCooperativeEEENS5_IJNSA_ILi192EEENSA_ILi224EEENSA_ILi64EEEEEENS_12float_e4m3_tENS5_IJlSB_lEEESJ_SK_NS4_8TiledMMAINS4_8MMA_AtomIJNS4_4SM904GMMA30MMA_64x32x32_F32E4M3E4M3_SS_TNILNSO_7ScaleInE1ELSQ_1EEEEEENS4_6LayoutINS5_IJNSA_ILi2EEESB_SB_EEENS5_IJSB_NSA_ILi0EEESW_EEEEENS5_IJNS4_10UnderscoreESZ_SZ_EEEEENS4_13SM90_TMA_LOADENS4_14ComposedLayoutINS4_7SwizzleILi2ELi4ELi3EEENS4_18smem_ptr_flag_bitsILi8EEENST_INS5_IJNSA_ILi8EEESH_EEENS5_IJSH_SB_EEEEEEEvNS4_8identityES12_S1C_vS1D_EENS_8epilogue10collective6detail29Sm90TmaWarpSpecializedAdapterINS1G_15DefaultEpilogueISJ_SK_SK_NS1F_6thread17LinearCombinationISJ_Li1EffLNS1K_9ScaleType4KindE0ELNS_15FloatRoundStyleE2ESJ_EENS1_15EpilogueDefaultEEEEEvvEEEEvNT_6ParamsE,"a",@progbits
	.sectionflags	@""
	.align	4
.nv.constant0._ZN7cutlass13device_kernelINS_4gemm6kernel13GemmUniversalIN4cute5tupleIJiiiiEEENS1_10collective13CollectiveMmaINS1_37MainloopSm90TmaGmmaWarpSpecializedFP8ILi8ENS5_IJNS4_1CILi1EEESB_SB_EEENS1_35KernelTmaWarpSpecializedCooperativeEEENS5_IJNSA_ILi192EEENSA_ILi224EEENSA_ILi64EEEEEENS_12float_e4m3_tENS5_IJlSB_lEEESJ_SK_NS4_8TiledMMAINS4_8MMA_AtomIJNS4_4SM904GMMA30MMA_64x32x32_F32E4M3E4M3_SS_TNILNSO_7ScaleInE1ELSQ_1EEEEEENS4_6LayoutINS5_IJNSA_ILi2EEESB_SB_EEENS5_IJSB_NSA_ILi0EEESW_EEEEENS5_IJNS4_10UnderscoreESZ_SZ_EEEEENS4_13SM90_TMA_LOADENS4_14ComposedLayoutINS4_7SwizzleILi2ELi4ELi3EEENS4_18smem_ptr_flag_bitsILi8EEENST_INS5_IJNSA_ILi8EEESH_EEENS5_IJSH_SB_EEEEEEEvNS4_8identityES12_S1C_vS1D_EENS_8epilogue10collective6detail29Sm90TmaWarpSpecializedAdapterINS1G_15DefaultEpilogueISJ_SK_SK_NS1F_6thread17LinearCombinationISJ_Li1EffLNS1K_9ScaleType4KindE0ELNS_15FloatRoundStyleE2ESJ_EENS1_15EpilogueDefaultEEEEEvvEEEEvNT_6ParamsE:
	.zero		1664


//--------------------- SYMBOLS --------------------------

	.type		.nv.reservedSmem.offset0,@object
	.size		.nv.reservedSmem.offset0,0x4
